//
// Generated by NVIDIA NVVM Compiler
//
// Compiler Build ID: CL-36424714
// Cuda compilation tools, release 13.0, V13.0.88
// Based on NVVM 20.0.0
//

.version 9.0
.target sm_100
.address_size 64


.func  (.param .b32 func_retval0) _Z3divif(
	.param .b32 _Z3divif_param_0,
	.param .b32 _Z3divif_param_1
)
{
	.reg .b32 	%r<2>;
	.reg .b32 	%f<4>;

	ld.param.u32 	%r1, [_Z3divif_param_0];
	ld.param.f32 	%f1, [_Z3divif_param_1];
	cvt.rn.f32.s32 	%f2, %r1;
	div.rn.f32 	%f3, %f2, %f1;
	st.param.f32 	[func_retval0], %f3;
	ret;

}
	// .globl	_Z12setup_kernelIJifEEvPPFfDpT_E
.visible .entry _Z12setup_kernelIJifEEvPPFfDpT_E(
	.param .u64 .ptr .align 1 _Z12setup_kernelIJifEEvPPFfDpT_E_param_0
)
{
	.reg .b64 	%rd<4>;

	ld.param.u64 	%rd1, [_Z12setup_kernelIJifEEvPPFfDpT_E_param_0];
	cvta.to.global.u64 	%rd2, %rd1;
	mov.u64 	%rd3, _Z3divif;
	st.global.u64 	[%rd2], %rd3;
	ret;

}
	// .globl	_Z3sumIiJfEEvPFfT_DpT0_EPS0_iPfS2_
.visible .entry _Z3sumIiJfEEvPFfT_DpT0_EPS0_iPfS2_(
	.param .u64 .ptr .align 1 _Z3sumIiJfEEvPFfT_DpT0_EPS0_iPfS2__param_0,
	.param .u64 .ptr .align 1 _Z3sumIiJfEEvPFfT_DpT0_EPS0_iPfS2__param_1,
	.param .u32 _Z3sumIiJfEEvPFfT_DpT0_EPS0_iPfS2__param_2,
	.param .u64 .ptr .align 1 _Z3sumIiJfEEvPFfT_DpT0_EPS0_iPfS2__param_3,
	.param .f32 _Z3sumIiJfEEvPFfT_DpT0_EPS0_iPfS2__param_4
)
{
	.reg .pred 	%p<10>;
	.reg .b32 	%r<52>;
	.reg .b32 	%f<113>;
	.reg .b64 	%rd<19>;

	ld.param.u64 	%rd8, [_Z3sumIiJfEEvPFfT_DpT0_EPS0_iPfS2__param_0];
	ld.param.u64 	%rd10, [_Z3sumIiJfEEvPFfT_DpT0_EPS0_iPfS2__param_1];
	ld.param.u32 	%r16, [_Z3sumIiJfEEvPFfT_DpT0_EPS0_iPfS2__param_2];
	ld.param.u64 	%rd9, [_Z3sumIiJfEEvPFfT_DpT0_EPS0_iPfS2__param_3];
	ld.param.f32 	%f14, [_Z3sumIiJfEEvPFfT_DpT0_EPS0_iPfS2__param_4];
	cvta.to.global.u64 	%rd1, %rd10;
	setp.lt.s32 	%p1, %r16, 1;
	mov.f32 	%f112, 0f00000000;
	@%p1 bra 	$L__BB2_13;
	and.b32  	%r1, %r16, 15;
	setp.lt.u32 	%p2, %r16, 16;
	mov.f32 	%f112, 0f00000000;
	mov.b32 	%r49, 0;
	@%p2 bra 	$L__BB2_4;
	and.b32  	%r49, %r16, 2147483632;
	neg.s32 	%r47, %r49;
	add.s64 	%rd17, %rd1, 32;
	mov.f32 	%f112, 0f00000000;
$L__BB2_3:
	.pragma "nounroll";
	ld.global.u32 	%r18, [%rd17+-32];
	{ // callseq 0, 0
	.param .b32 param0;
	st.param.b32 	[param0], %r18;
	.param .b32 param1;
	st.param.f32 	[param1], %f14;
	.param .b32 retval0;
	prototype_0 : .callprototype (.param .b32 _) _ (.param .b32 _, .param .b32 _);
	call (retval0), 
	%rd8, 
	(
	param0, 
	param1
	)
	, prototype_0;
	ld.param.f32 	%f19, [retval0];
	} // callseq 0
	add.f32 	%f21, %f112, %f19;
	ld.global.u32 	%r19, [%rd17+-28];
	{ // callseq 1, 0
	.param .b32 param0;
	st.param.b32 	[param0], %r19;
	.param .b32 param1;
	st.param.f32 	[param1], %f14;
	.param .b32 retval0;
	prototype_1 : .callprototype (.param .b32 _) _ (.param .b32 _, .param .b32 _);
	call (retval0), 
	%rd8, 
	(
	param0, 
	param1
	)
	, prototype_1;
	ld.param.f32 	%f22, [retval0];
	} // callseq 1
	add.f32 	%f24, %f21, %f22;
	ld.global.u32 	%r20, [%rd17+-24];
	{ // callseq 2, 0
	.param .b32 param0;
	st.param.b32 	[param0], %r20;
	.param .b32 param1;
	st.param.f32 	[param1], %f14;
	.param .b32 retval0;
	prototype_2 : .callprototype (.param .b32 _) _ (.param .b32 _, .param .b32 _);
	call (retval0), 
	%rd8, 
	(
	param0, 
	param1
	)
	, prototype_2;
	ld.param.f32 	%f25, [retval0];
	} // callseq 2
	add.f32 	%f27, %f24, %f25;
	ld.global.u32 	%r21, [%rd17+-20];
	{ // callseq 3, 0
	.param .b32 param0;
	st.param.b32 	[param0], %r21;
	.param .b32 param1;
	st.param.f32 	[param1], %f14;
	.param .b32 retval0;
	prototype_3 : .callprototype (.param .b32 _) _ (.param .b32 _, .param .b32 _);
	call (retval0), 
	%rd8, 
	(
	param0, 
	param1
	)
	, prototype_3;
	ld.param.f32 	%f28, [retval0];
	} // callseq 3
	add.f32 	%f30, %f27, %f28;
	ld.global.u32 	%r22, [%rd17+-16];
	{ // callseq 4, 0
	.param .b32 param0;
	st.param.b32 	[param0], %r22;
	.param .b32 param1;
	st.param.f32 	[param1], %f14;
	.param .b32 retval0;
	prototype_4 : .callprototype (.param .b32 _) _ (.param .b32 _, .param .b32 _);
	call (retval0), 
	%rd8, 
	(
	param0, 
	param1
	)
	, prototype_4;
	ld.param.f32 	%f31, [retval0];
	} // callseq 4
	add.f32 	%f33, %f30, %f31;
	ld.global.u32 	%r23, [%rd17+-12];
	{ // callseq 5, 0
	.param .b32 param0;
	st.param.b32 	[param0], %r23;
	.param .b32 param1;
	st.param.f32 	[param1], %f14;
	.param .b32 retval0;
	prototype_5 : .callprototype (.param .b32 _) _ (.param .b32 _, .param .b32 _);
	call (retval0), 
	%rd8, 
	(
	param0, 
	param1
	)
	, prototype_5;
	ld.param.f32 	%f34, [retval0];
	} // callseq 5
	add.f32 	%f36, %f33, %f34;
	ld.global.u32 	%r24, [%rd17+-8];
	{ // callseq 6, 0
	.param .b32 param0;
	st.param.b32 	[param0], %r24;
	.param .b32 param1;
	st.param.f32 	[param1], %f14;
	.param .b32 retval0;
	prototype_6 : .callprototype (.param .b32 _) _ (.param .b32 _, .param .b32 _);
	call (retval0), 
	%rd8, 
	(
	param0, 
	param1
	)
	, prototype_6;
	ld.param.f32 	%f37, [retval0];
	} // callseq 6
	add.f32 	%f39, %f36, %f37;
	ld.global.u32 	%r25, [%rd17+-4];
	{ // callseq 7, 0
	.param .b32 param0;
	st.param.b32 	[param0], %r25;
	.param .b32 param1;
	st.param.f32 	[param1], %f14;
	.param .b32 retval0;
	prototype_7 : .callprototype (.param .b32 _) _ (.param .b32 _, .param .b32 _);
	call (retval0), 
	%rd8, 
	(
	param0, 
	param1
	)
	, prototype_7;
	ld.param.f32 	%f40, [retval0];
	} // callseq 7
	add.f32 	%f42, %f39, %f40;
	ld.global.u32 	%r26, [%rd17];
	{ // callseq 8, 0
	.param .b32 param0;
	st.param.b32 	[param0], %r26;
	.param .b32 param1;
	st.param.f32 	[param1], %f14;
	.param .b32 retval0;
	prototype_8 : .callprototype (.param .b32 _) _ (.param .b32 _, .param .b32 _);
	call (retval0), 
	%rd8, 
	(
	param0, 
	param1
	)
	, prototype_8;
	ld.param.f32 	%f43, [retval0];
	} // callseq 8
	add.f32 	%f45, %f42, %f43;
	ld.global.u32 	%r27, [%rd17+4];
	{ // callseq 9, 0
	.param .b32 param0;
	st.param.b32 	[param0], %r27;
	.param .b32 param1;
	st.param.f32 	[param1], %f14;
	.param .b32 retval0;
	prototype_9 : .callprototype (.param .b32 _) _ (.param .b32 _, .param .b32 _);
	call (retval0), 
	%rd8, 
	(
	param0, 
	param1
	)
	, prototype_9;
	ld.param.f32 	%f46, [retval0];
	} // callseq 9
	add.f32 	%f48, %f45, %f46;
	ld.global.u32 	%r28, [%rd17+8];
	{ // callseq 10, 0
	.param .b32 param0;
	st.param.b32 	[param0], %r28;
	.param .b32 param1;
	st.param.f32 	[param1], %f14;
	.param .b32 retval0;
	prototype_10 : .callprototype (.param .b32 _) _ (.param .b32 _, .param .b32 _);
	call (retval0), 
	%rd8, 
	(
	param0, 
	param1
	)
	, prototype_10;
	ld.param.f32 	%f49, [retval0];
	} // callseq 10
	add.f32 	%f51, %f48, %f49;
	ld.global.u32 	%r29, [%rd17+12];
	{ // callseq 11, 0
	.param .b32 param0;
	st.param.b32 	[param0], %r29;
	.param .b32 param1;
	st.param.f32 	[param1], %f14;
	.param .b32 retval0;
	prototype_11 : .callprototype (.param .b32 _) _ (.param .b32 _, .param .b32 _);
	call (retval0), 
	%rd8, 
	(
	param0, 
	param1
	)
	, prototype_11;
	ld.param.f32 	%f52, [retval0];
	} // callseq 11
	add.f32 	%f54, %f51, %f52;
	ld.global.u32 	%r30, [%rd17+16];
	{ // callseq 12, 0
	.param .b32 param0;
	st.param.b32 	[param0], %r30;
	.param .b32 param1;
	st.param.f32 	[param1], %f14;
	.param .b32 retval0;
	prototype_12 : .callprototype (.param .b32 _) _ (.param .b32 _, .param .b32 _);
	call (retval0), 
	%rd8, 
	(
	param0, 
	param1
	)
	, prototype_12;
	ld.param.f32 	%f55, [retval0];
	} // callseq 12
	add.f32 	%f57, %f54, %f55;
	ld.global.u32 	%r31, [%rd17+20];
	{ // callseq 13, 0
	.param .b32 param0;
	st.param.b32 	[param0], %r31;
	.param .b32 param1;
	st.param.f32 	[param1], %f14;
	.param .b32 retval0;
	prototype_13 : .callprototype (.param .b32 _) _ (.param .b32 _, .param .b32 _);
	call (retval0), 
	%rd8, 
	(
	param0, 
	param1
	)
	, prototype_13;
	ld.param.f32 	%f58, [retval0];
	} // callseq 13
	add.f32 	%f60, %f57, %f58;
	ld.global.u32 	%r32, [%rd17+24];
	{ // callseq 14, 0
	.param .b32 param0;
	st.param.b32 	[param0], %r32;
	.param .b32 param1;
	st.param.f32 	[param1], %f14;
	.param .b32 retval0;
	prototype_14 : .callprototype (.param .b32 _) _ (.param .b32 _, .param .b32 _);
	call (retval0), 
	%rd8, 
	(
	param0, 
	param1
	)
	, prototype_14;
	ld.param.f32 	%f61, [retval0];
	} // callseq 14
	add.f32 	%f63, %f60, %f61;
	ld.global.u32 	%r33, [%rd17+28];
	{ // callseq 15, 0
	.param .b32 param0;
	st.param.b32 	[param0], %r33;
	.param .b32 param1;
	st.param.f32 	[param1], %f14;
	.param .b32 retval0;
	prototype_15 : .callprototype (.param .b32 _) _ (.param .b32 _, .param .b32 _);
	call (retval0), 
	%rd8, 
	(
	param0, 
	param1
	)
	, prototype_15;
	ld.param.f32 	%f64, [retval0];
	} // callseq 15
	add.f32 	%f112, %f63, %f64;
	add.s32 	%r47, %r47, 16;
	add.s64 	%rd17, %rd17, 64;
	setp.ne.s32 	%p3, %r47, 0;
	@%p3 bra 	$L__BB2_3;
$L__BB2_4:
	setp.eq.s32 	%p4, %r1, 0;
	@%p4 bra 	$L__BB2_13;
	and.b32  	%r7, %r16, 7;
	setp.lt.u32 	%p5, %r1, 8;
	@%p5 bra 	$L__BB2_7;
	mul.wide.u32 	%rd11, %r49, 4;
	add.s64 	%rd12, %rd1, %rd11;
	ld.global.u32 	%r34, [%rd12];
	{ // callseq 16, 0
	.param .b32 param0;
	st.param.b32 	[param0], %r34;
	.param .b32 param1;
	st.param.f32 	[param1], %f14;
	.param .b32 retval0;
	prototype_16 : .callprototype (.param .b32 _) _ (.param .b32 _, .param .b32 _);
	call (retval0), 
	%rd8, 
	(
	param0, 
	param1
	)
	, prototype_16;
	ld.param.f32 	%f67, [retval0];
	} // callseq 16
	add.f32 	%f69, %f112, %f67;
	ld.global.u32 	%r35, [%rd12+4];
	{ // callseq 17, 0
	.param .b32 param0;
	st.param.b32 	[param0], %r35;
	.param .b32 param1;
	st.param.f32 	[param1], %f14;
	.param .b32 retval0;
	prototype_17 : .callprototype (.param .b32 _) _ (.param .b32 _, .param .b32 _);
	call (retval0), 
	%rd8, 
	(
	param0, 
	param1
	)
	, prototype_17;
	ld.param.f32 	%f70, [retval0];
	} // callseq 17
	add.f32 	%f72, %f69, %f70;
	ld.global.u32 	%r36, [%rd12+8];
	{ // callseq 18, 0
	.param .b32 param0;
	st.param.b32 	[param0], %r36;
	.param .b32 param1;
	st.param.f32 	[param1], %f14;
	.param .b32 retval0;
	prototype_18 : .callprototype (.param .b32 _) _ (.param .b32 _, .param .b32 _);
	call (retval0), 
	%rd8, 
	(
	param0, 
	param1
	)
	, prototype_18;
	ld.param.f32 	%f73, [retval0];
	} // callseq 18
	add.f32 	%f75, %f72, %f73;
	ld.global.u32 	%r37, [%rd12+12];
	{ // callseq 19, 0
	.param .b32 param0;
	st.param.b32 	[param0], %r37;
	.param .b32 param1;
	st.param.f32 	[param1], %f14;
	.param .b32 retval0;
	prototype_19 : .callprototype (.param .b32 _) _ (.param .b32 _, .param .b32 _);
	call (retval0), 
	%rd8, 
	(
	param0, 
	param1
	)
	, prototype_19;
	ld.param.f32 	%f76, [retval0];
	} // callseq 19
	add.f32 	%f78, %f75, %f76;
	ld.global.u32 	%r38, [%rd12+16];
	{ // callseq 20, 0
	.param .b32 param0;
	st.param.b32 	[param0], %r38;
	.param .b32 param1;
	st.param.f32 	[param1], %f14;
	.param .b32 retval0;
	prototype_20 : .callprototype (.param .b32 _) _ (.param .b32 _, .param .b32 _);
	call (retval0), 
	%rd8, 
	(
	param0, 
	param1
	)
	, prototype_20;
	ld.param.f32 	%f79, [retval0];
	} // callseq 20
	add.f32 	%f81, %f78, %f79;
	ld.global.u32 	%r39, [%rd12+20];
	{ // callseq 21, 0
	.param .b32 param0;
	st.param.b32 	[param0], %r39;
	.param .b32 param1;
	st.param.f32 	[param1], %f14;
	.param .b32 retval0;
	prototype_21 : .callprototype (.param .b32 _) _ (.param .b32 _, .param .b32 _);
	call (retval0), 
	%rd8, 
	(
	param0, 
	param1
	)
	, prototype_21;
	ld.param.f32 	%f82, [retval0];
	} // callseq 21
	add.f32 	%f84, %f81, %f82;
	ld.global.u32 	%r40, [%rd12+24];
	{ // callseq 22, 0
	.param .b32 param0;
	st.param.b32 	[param0], %r40;
	.param .b32 param1;
	st.param.f32 	[param1], %f14;
	.param .b32 retval0;
	prototype_22 : .callprototype (.param .b32 _) _ (.param .b32 _, .param .b32 _);
	call (retval0), 
	%rd8, 
	(
	param0, 
	param1
	)
	, prototype_22;
	ld.param.f32 	%f85, [retval0];
	} // callseq 22
	add.f32 	%f87, %f84, %f85;
	ld.global.u32 	%r41, [%rd12+28];
	{ // callseq 23, 0
	.param .b32 param0;
	st.param.b32 	[param0], %r41;
	.param .b32 param1;
	st.param.f32 	[param1], %f14;
	.param .b32 retval0;
	prototype_23 : .callprototype (.param .b32 _) _ (.param .b32 _, .param .b32 _);
	call (retval0), 
	%rd8, 
	(
	param0, 
	param1
	)
	, prototype_23;
	ld.param.f32 	%f88, [retval0];
	} // callseq 23
	add.f32 	%f112, %f87, %f88;
	add.s32 	%r49, %r49, 8;
$L__BB2_7:
	setp.eq.s32 	%p6, %r7, 0;
	@%p6 bra 	$L__BB2_13;
	and.b32  	%r10, %r16, 3;
	setp.lt.u32 	%p7, %r7, 4;
	@%p7 bra 	$L__BB2_10;
	mul.wide.u32 	%rd13, %r49, 4;
	add.s64 	%rd14, %rd1, %rd13;
	ld.global.u32 	%r42, [%rd14];
	{ // callseq 24, 0
	.param .b32 param0;
	st.param.b32 	[param0], %r42;
	.param .b32 param1;
	st.param.f32 	[param1], %f14;
	.param .b32 retval0;
	prototype_24 : .callprototype (.param .b32 _) _ (.param .b32 _, .param .b32 _);
	call (retval0), 
	%rd8, 
	(
	param0, 
	param1
	)
	, prototype_24;
	ld.param.f32 	%f91, [retval0];
	} // callseq 24
	add.f32 	%f93, %f112, %f91;
	ld.global.u32 	%r43, [%rd14+4];
	{ // callseq 25, 0
	.param .b32 param0;
	st.param.b32 	[param0], %r43;
	.param .b32 param1;
	st.param.f32 	[param1], %f14;
	.param .b32 retval0;
	prototype_25 : .callprototype (.param .b32 _) _ (.param .b32 _, .param .b32 _);
	call (retval0), 
	%rd8, 
	(
	param0, 
	param1
	)
	, prototype_25;
	ld.param.f32 	%f94, [retval0];
	} // callseq 25
	add.f32 	%f96, %f93, %f94;
	ld.global.u32 	%r44, [%rd14+8];
	{ // callseq 26, 0
	.param .b32 param0;
	st.param.b32 	[param0], %r44;
	.param .b32 param1;
	st.param.f32 	[param1], %f14;
	.param .b32 retval0;
	prototype_26 : .callprototype (.param .b32 _) _ (.param .b32 _, .param .b32 _);
	call (retval0), 
	%rd8, 
	(
	param0, 
	param1
	)
	, prototype_26;
	ld.param.f32 	%f97, [retval0];
	} // callseq 26
	add.f32 	%f99, %f96, %f97;
	ld.global.u32 	%r45, [%rd14+12];
	{ // callseq 27, 0
	.param .b32 param0;
	st.param.b32 	[param0], %r45;
	.param .b32 param1;
	st.param.f32 	[param1], %f14;
	.param .b32 retval0;
	prototype_27 : .callprototype (.param .b32 _) _ (.param .b32 _, .param .b32 _);
	call (retval0), 
	%rd8, 
	(
	param0, 
	param1
	)
	, prototype_27;
	ld.param.f32 	%f100, [retval0];
	} // callseq 27
	add.f32 	%f112, %f99, %f100;
	add.s32 	%r49, %r49, 4;
$L__BB2_10:
	setp.eq.s32 	%p8, %r10, 0;
	@%p8 bra 	$L__BB2_13;
	mul.wide.u32 	%rd15, %r49, 4;
	add.s64 	%rd18, %rd1, %rd15;
	neg.s32 	%r51, %r10;
$L__BB2_12:
	.pragma "nounroll";
	ld.global.u32 	%r46, [%rd18];
	{ // callseq 28, 0
	.param .b32 param0;
	st.param.b32 	[param0], %r46;
	.param .b32 param1;
	st.param.f32 	[param1], %f14;
	.param .b32 retval0;
	prototype_28 : .callprototype (.param .b32 _) _ (.param .b32 _, .param .b32 _);
	call (retval0), 
	%rd8, 
	(
	param0, 
	param1
	)
	, prototype_28;
	ld.param.f32 	%f102, [retval0];
	} // callseq 28
	add.f32 	%f112, %f112, %f102;
	add.s64 	%rd18, %rd18, 4;
	add.s32 	%r51, %r51, 1;
	setp.ne.s32 	%p9, %r51, 0;
	@%p9 bra 	$L__BB2_12;
$L__BB2_13:
	cvta.to.global.u64 	%rd16, %rd9;
	st.global.f32 	[%rd16], %f112;
	ret;

}


// ===== COMPILED SASS (sm_100) =====

	.target	sm_100

	.elftype	@"ET_EXEC"


//--------------------- .note.nv.tkinfo           --------------------------
	.section	.note.nv.tkinfo,"",@"SHT_NOTE"
	.sectionflags	@"SHF_NOTE_NV_TKINFO"
	.tkinfo
        /*0018*/ 	.word	0x00000002
        /*0030*/ 	.string	""
        /*0030*/ 	.string	"ptxas"
        /*0030*/ 	.string	"Cuda compilation tools, release 13.0, V13.0.88"
        /*0030*/ 	.string	"Build cuda_13.0.r13.0/compiler.36424714_0"
        /*0030*/ 	.string	"-arch sm_100 -m 64 "



//--------------------- .note.nv.cuinfo           --------------------------
	.section	.note.nv.cuinfo,"",@"SHT_NOTE"
	.sectionflags	@"SHF_NOTE_NV_CUINFO"
        /*0018*/ 	.short	0x0002
        /*001a*/ 	.short	0x0064
        /*001c*/ 	.short	0x0082
	.zero		2


//--------------------- .nv.info                  --------------------------
	.section	.nv.info,"",@"SHT_CUDA_INFO"
	.align	4


	//----- nvinfo : EIATTR_REGCOUNT
	.align		4
        /*0000*/ 	.byte	0x04, 0x2f
        /*0002*/ 	.short	(.L_1 - .L_0)
	.align		4
.L_0:
        /*0004*/ 	.word	index@(_Z12setup_kernelIJifEEvPPFfDpT_E)
        /*0008*/ 	.word	0x00000018


	//----- nvinfo : EIATTR_FRAME_SIZE
	.align		4
.L_1:
        /*000c*/ 	.byte	0x04, 0x11
        /*000e*/ 	.short	(.L_3 - .L_2)
	.align		4
.L_2:
        /*0010*/ 	.word	index@($__internal_1_$__cuda_sm3x_div_rn_noftz_f32_slowpath)
        /*0014*/ 	.word	0x00000000


	//----- nvinfo : EIATTR_FRAME_SIZE
	.align		4
.L_3:
        /*0018*/ 	.byte	0x04, 0x11
        /*001a*/ 	.short	(.L_5 - .L_4)
	.align		4
.L_4:
        /*001c*/ 	.word	index@($_Z12setup_kernelIJifEEvPPFfDpT_E$_Z3divif)
        /*0020*/ 	.word	0x00000000


	//----- nvinfo : EIATTR_FRAME_SIZE
	.align		4
.L_5:
        /*0024*/ 	.byte	0x04, 0x11
        /*0026*/ 	.short	(.L_7 - .L_6)
	.align		4
.L_6:
        /*0028*/ 	.word	index@(_Z12setup_kernelIJifEEvPPFfDpT_E)
        /*002c*/ 	.word	0x00000000


	//----- nvinfo : EIATTR_REGCOUNT
	.align		4
.L_7:
        /*0030*/ 	.byte	0x04, 0x2f
        /*0032*/ 	.short	(.L_9 - .L_8)
	.align		4
.L_8:
        /*0034*/ 	.word	index@(_Z3sumIiJfEEvPFfT_DpT0_EPS0_iPfS2_)
        /*0038*/ 	.word	0x0000001a


	//----- nvinfo : EIATTR_FRAME_SIZE
	.align		4
.L_9:
        /*003c*/ 	.byte	0x04, 0x11
        /*003e*/ 	.short	(.L_11 - .L_10)
	.align		4
.L_10:
        /*0040*/ 	.word	index@($__internal_0_$__cuda_sm3x_div_rn_noftz_f32_slowpath)
        /*0044*/ 	.word	0x00000018


	//----- nvinfo : EIATTR_FRAME_SIZE
	.align		4
.L_11:
        /*0048*/ 	.byte	0x04, 0x11
        /*004a*/ 	.short	(.L_13 - .L_12)
	.align		4
.L_12:
        /*004c*/ 	.word	index@($_Z3sumIiJfEEvPFfT_DpT0_EPS0_iPfS2_$_Z3divif)
        /*0050*/ 	.word	0x00000018


	//----- nvinfo : EIATTR_FRAME_SIZE
	.align		4
.L_13:
        /*0054*/ 	.byte	0x04, 0x11
        /*0056*/ 	.short	(.L_15 - .L_14)
	.align		4
.L_14:
        /*0058*/ 	.word	index@(_Z3sumIiJfEEvPFfT_DpT0_EPS0_iPfS2_)
        /*005c*/ 	.word	0x00000018


	//----- nvinfo : EIATTR_MIN_STACK_SIZE
	.align		4
.L_15:
        /*0060*/ 	.byte	0x04, 0x12
        /*0062*/ 	.short	(.L_17 - .L_16)
	.align		4
.L_16:
        /*0064*/ 	.word	index@(_Z3sumIiJfEEvPFfT_DpT0_EPS0_iPfS2_)
        /*0068*/ 	.word	0x00000018


	//----- nvinfo : EIATTR_MIN_STACK_SIZE
	.align		4
.L_17:
        /*006c*/ 	.byte	0x04, 0x12
        /*006e*/ 	.short	(.L_19 - .L_18)
	.align		4
.L_18:
        /*0070*/ 	.word	index@(_Z12setup_kernelIJifEEvPPFfDpT_E)
        /*0074*/ 	.word	0x00000000
.L_19:


//--------------------- .nv.compat                --------------------------
	.section	.nv.compat,"",@"SHT_CUDA_COMPAT_INFO"
	.align	4
        /*0000*/ 	.byte	0x02, 0x09, 0x00, 0x00, 0x02, 0x02, 0x01, 0x00, 0x02, 0x05, 0x05, 0x00, 0x03, 0x07, 0x01, 0x01
        /*0010*/ 	.byte	0x02, 0x03, 0x00, 0x00, 0x02, 0x06, 0x01, 0x00, 0x04, 0x0b, 0x08, 0x00, 0x01, 0x00, 0x00, 0x00
        /*0020*/ 	.byte	0x00, 0x00, 0x00, 0x00


//--------------------- .nv.info._Z3sumIiJfEEvPFfT_DpT0_EPS0_iPfS2_ --------------------------
	.section	.nv.info._Z3sumIiJfEEvPFfT_DpT0_EPS0_iPfS2_,"",@"SHT_CUDA_INFO"
	.sectionflags	@""
	.align	4


	//----- nvinfo : EIATTR_CUDA_API_VERSION
	.align		4
        /*0000*/ 	.byte	0x04, 0x37
        /*0002*/ 	.short	(.L_21 - .L_20)
.L_20:
        /*0004*/ 	.word	0x00000082


	//----- nvinfo : EIATTR_KPARAM_INFO
	.align		4
.L_21:
        /*0008*/ 	.byte	0x04, 0x17
        /*000a*/ 	.short	(.L_23 - .L_22)
.L_22:
        /*000c*/ 	.word	0x00000000
        /*0010*/ 	.short	0x0004
        /*0012*/ 	.short	0x0020
        /*0014*/ 	.byte	0x00, 0xf0, 0x11, 0x00


	//----- nvinfo : EIATTR_KPARAM_INFO
	.align		4
.L_23:
        /*0018*/ 	.byte	0x04, 0x17
        /*001a*/ 	.short	(.L_25 - .L_24)
.L_24:
        /*001c*/ 	.word	0x00000000
        /*0020*/ 	.short	0x0003
        /*0022*/ 	.short	0x0018
        /*0024*/ 	.byte	0x00, 0xf5, 0x21, 0x00


	//----- nvinfo : EIATTR_KPARAM_INFO
	.align		4
.L_25:
        /*0028*/ 	.byte	0x04, 0x17
        /*002a*/ 	.short	(.L_27 - .L_26)
.L_26:
        /*002c*/ 	.word	0x00000000
        /*0030*/ 	.short	0x0002
        /*0032*/ 	.short	0x0010
        /*0034*/ 	.byte	0x00, 0xf0, 0x11, 0x00


	//----- nvinfo : EIATTR_KPARAM_INFO
	.align		4
.L_27:
        /*0038*/ 	.byte	0x04, 0x17
        /*003a*/ 	.short	(.L_29 - .L_28)
.L_28:
        /*003c*/ 	.word	0x00000000
        /*0040*/ 	.short	0x0001
        /*0042*/ 	.short	0x0008
        /*0044*/ 	.byte	0x00, 0xf5, 0x21, 0x00


	//----- nvinfo : EIATTR_KPARAM_INFO
	.align		4
.L_29:
        /*0048*/ 	.byte	0x04, 0x17
        /*004a*/ 	.short	(.L_31 - .L_30)
.L_30:
        /*004c*/ 	.word	0x00000000
        /*0050*/ 	.short	0x0000
        /*0052*/ 	.short	0x0000
        /*0054*/ 	.byte	0x00, 0xf5, 0x21, 0x00


	//----- nvinfo : EIATTR_SPARSE_MMA_MASK
	.align		4
.L_31:
        /*0058*/ 	.byte	0x03, 0x50
        /*005a*/ 	.short	0x0000


	//----- nvinfo : EIATTR_MAXREG_COUNT
	.align		4
        /*005c*/ 	.byte	0x03, 0x1b
        /*005e*/ 	.short	0x00ff


	//----- nvinfo : EIATTR_MERCURY_ISA_VERSION
	.align		4
        /*0060*/ 	.byte	0x03, 0x5f
        /*0062*/ 	.short	0x0101


	//----- nvinfo : EIATTR_VRC_CTA_INIT_COUNT
	.align		4
        /*0064*/ 	.byte	0x02, 0x4a
	.zero		1
	.zero		1


	//----- nvinfo : EIATTR_EXIT_INSTR_OFFSETS
	.align		4
        /*0068*/ 	.byte	0x04, 0x1c
        /*006a*/ 	.short	(.L_33 - .L_32)


	//   ....[0]....
.L_32:
        /*006c*/ 	.word	0x00001440


	//----- nvinfo : EIATTR_CRS_STACK_SIZE
	.align		4
.L_33:
        /*0070*/ 	.byte	0x04, 0x1e
        /*0072*/ 	.short	(.L_35 - .L_34)
.L_34:
        /*0074*/ 	.word	0x00000000


	//----- nvinfo : EIATTR_CBANK_PARAM_SIZE
	.align		4
.L_35:
        /*0078*/ 	.byte	0x03, 0x19
        /*007a*/ 	.short	0x0024


	//----- nvinfo : EIATTR_PARAM_CBANK
	.align		4
        /*007c*/ 	.byte	0x04, 0x0a
        /*007e*/ 	.short	(.L_37 - .L_36)
	.align		4
.L_36:
        /*0080*/ 	.word	index@(.nv.constant0._Z3sumIiJfEEvPFfT_DpT0_EPS0_iPfS2_)
        /*0084*/ 	.short	0x0380
        /*0086*/ 	.short	0x0024


	//----- nvinfo : EIATTR_SW_WAR
	.align		4
.L_37:
        /*0088*/ 	.byte	0x04, 0x36
        /*008a*/ 	.short	(.L_39 - .L_38)
.L_38:
        /*008c*/ 	.word	0x00000008
.L_39:


//--------------------- .nv.info._Z12setup_kernelIJifEEvPPFfDpT_E --------------------------
	.section	.nv.info._Z12setup_kernelIJifEEvPPFfDpT_E,"",@"SHT_CUDA_INFO"
	.sectionflags	@""
	.align	4


	//----- nvinfo : EIATTR_CUDA_API_VERSION
	.align		4
        /*0000*/ 	.byte	0x04, 0x37
        /*0002*/ 	.short	(.L_41 - .L_40)
.L_40:
        /*0004*/ 	.word	0x00000082


	//----- nvinfo : EIATTR_KPARAM_INFO
	.align		4
.L_41:
        /*0008*/ 	.byte	0x04, 0x17
        /*000a*/ 	.short	(.L_43 - .L_42)
.L_42:
        /*000c*/ 	.word	0x00000000
        /*0010*/ 	.short	0x0000
        /*0012*/ 	.short	0x0000
        /*0014*/ 	.byte	0x00, 0xf5, 0x21, 0x00


	//----- nvinfo : EIATTR_SPARSE_MMA_MASK
	.align		4
.L_43:
        /*0018*/ 	.byte	0x03, 0x50
        /*001a*/ 	.short	0x0000


	//----- nvinfo : EIATTR_MAXREG_COUNT
	.align		4
        /*001c*/ 	.byte	0x03, 0x1b
        /*001e*/ 	.short	0x00ff


	//----- nvinfo : EIATTR_MERCURY_ISA_VERSION
	.align		4
        /*0020*/ 	.byte	0x03, 0x5f
        /*0022*/ 	.short	0x0101


	//----- nvinfo : EIATTR_VRC_CTA_INIT_COUNT
	.align		4
        /*0024*/ 	.byte	0x02, 0x4a
	.zero		1
	.zero		1


	//----- nvinfo : EIATTR_EXIT_INSTR_OFFSETS
	.align		4
        /*0028*/ 	.byte	0x04, 0x1c
        /*002a*/ 	.short	(.L_45 - .L_44)


	//   ....[0]....
.L_44:
        /*002c*/ 	.word	0x00000060


	//----- nvinfo : EIATTR_CRS_STACK_SIZE
	.align		4
.L_45:
        /*0030*/ 	.byte	0x04, 0x1e
        /*0032*/ 	.short	(.L_47 - .L_46)
.L_46:
        /*0034*/ 	.word	0x00000000


	//----- nvinfo : EIATTR_CBANK_PARAM_SIZE
	.align		4
.L_47:
        /*0038*/ 	.byte	0x03, 0x19
        /*003a*/ 	.short	0x0008


	//----- nvinfo : EIATTR_PARAM_CBANK
	.align		4
        /*003c*/ 	.byte	0x04, 0x0a
        /*003e*/ 	.short	(.L_49 - .L_48)
	.align		4
.L_48:
        /*0040*/ 	.word	index@(.nv.constant0._Z12setup_kernelIJifEEvPPFfDpT_E)
        /*0044*/ 	.short	0x0380
        /*0046*/ 	.short	0x0008


	//----- nvinfo : EIATTR_SW_WAR
	.align		4
.L_49:
        /*0048*/ 	.byte	0x04, 0x36
        /*004a*/ 	.short	(.L_51 - .L_50)
.L_50:
        /*004c*/ 	.word	0x00000008
.L_51:


//--------------------- .nv.callgraph             --------------------------
	.section	.nv.callgraph,"",@"SHT_CUDA_CALLGRAPH"
	.align	4
	.sectionentsize	8
	.align		4
        /*0000*/ 	.word	0x00000000
	.align		4
        /*0004*/ 	.word	0xffffffff
	.align		4
        /*0008*/ 	.word	0x00000000
	.align		4
        /*000c*/ 	.word	0xfffffffe
	.align		4
        /*0010*/ 	.word	0x00000000
	.align		4
        /*0014*/ 	.word	0xfffffffd
	.align		4
        /*0018*/ 	.word	0x00000000
	.align		4
        /*001c*/ 	.word	0xfffffffc


//--------------------- .nv.constant2._Z3sumIiJfEEvPFfT_DpT0_EPS0_iPfS2_ --------------------------
	.section	.nv.constant2._Z3sumIiJfEEvPFfT_DpT0_EPS0_iPfS2_,"a",@progbits
	.sectionflags	@""
	.align	4
.nv.constant2._Z3sumIiJfEEvPFfT_DpT0_EPS0_iPfS2_:
        /*0000*/ 	.byte	0x01, 0x00, 0x00, 0x00, 0x00, 0x00, 0x00, 0x00, 0x50, 0x14, 0x00, 0x00, 0x00, 0x00, 0x00, 0x00


//--------------------- .nv.constant2._Z12setup_kernelIJifEEvPPFfDpT_E --------------------------
	.section	.nv.constant2._Z12setup_kernelIJifEEvPPFfDpT_E,"a",@progbits
	.sectionflags	@""
	.align	4
.nv.constant2._Z12setup_kernelIJifEEvPPFfDpT_E:
        /*0000*/ 	.byte	0x01, 0x00, 0x00, 0x00, 0x00, 0x00, 0x00, 0x00, 0x70, 0x00, 0x00, 0x00, 0x00, 0x00, 0x00, 0x00


//--------------------- .text._Z3sumIiJfEEvPFfT_DpT0_EPS0_iPfS2_ --------------------------
	.section	.text._Z3sumIiJfEEvPFfT_DpT0_EPS0_iPfS2_,"ax",@progbits
	.align	128
        .global         _Z3sumIiJfEEvPFfT_DpT0_EPS0_iPfS2_
        .type           _Z3sumIiJfEEvPFfT_DpT0_EPS0_iPfS2_,@function
        .size           _Z3sumIiJfEEvPFfT_DpT0_EPS0_iPfS2_,(.L_x_36 - _Z3sumIiJfEEvPFfT_DpT0_EPS0_iPfS2_)
        .other          _Z3sumIiJfEEvPFfT_DpT0_EPS0_iPfS2_,@"STO_CUDA_ENTRY STV_DEFAULT"
_Z3sumIiJfEEvPFfT_DpT0_EPS0_iPfS2_:
.text._Z3sumIiJfEEvPFfT_DpT0_EPS0_iPfS2_:
[----:B------:R-:W0:Y:S01]  /*0000*/  LDC R1, c[0x0][0x37c] ;  /* 0x0000df00ff017b82 */ /* 0x000e220000000800 */
[----:B------:R-:W1:Y:S01]  /*0010*/  LDCU UR4, c[0x0][0x390] ;  /* 0x00007200ff0477ac */ /* 0x000e620008000800 */
[----:B------:R-:W-:Y:S01]  /*0020*/  IMAD.MOV.U32 R17, RZ, RZ, RZ ;  /* 0x000000ffff117224 */ /* 0x000fe200078e00ff */
[----:B------:R-:W2:Y:S01]  /*0030*/  LDCU.64 UR36, c[0x0][0x358] ;  /* 0x00006b00ff2477ac */ /* 0x000ea20008000a00 */
[----:B-1----:R-:W-:-:S09]  /*0040*/  UISETP.GE.AND UP0, UPT, UR4, 0x1, UPT ;  /* 0x000000010400788c */ /* 0x002fd2000bf06270 */
[----:B--2---:R-:W-:Y:S05]  /*0050*/  BRA.U !UP0, `(.L_x_0) ;  /* 0x0000001108f07547 */ /* 0x004fea000b800000 */
[----:B------:R-:W-:Y:S01]  /*0060*/  UISETP.GE.U32.AND UP0, UPT, UR4, 0x10, UPT ;  /* 0x000000100400788c */ /* 0x000fe2000bf06070 */
[----:B------:R-:W-:Y:S01]  /*0070*/  CS2R R16, SRZ ;  /* 0x0000000000107805 */ /* 0x000fe2000001ff00 */
[----:B------:R-:W-:-:S07]  /*0080*/  ULOP3.LUT UR38, UR4, 0xf, URZ, 0xc0, !UPT ;  /* 0x0000000f04267892 */ /* 0x000fce000f8ec0ff */
[----:B------:R-:W-:Y:S05]  /*0090*/  BRA.U !UP0, `(.L_x_1) ;  /* 0x00000009088c7547 */ /* 0x000fea000b800000 */
[----:B------:R-:W1:Y:S01]  /*00a0*/  LDCU.64 UR6, c[0x0][0x388] ;  /* 0x00007100ff0677ac */ /* 0x000e620008000a00 */
[----:B------:R-:W-:Y:S01]  /*00b0*/  BSSY.RECONVERGENT B6, `(.L_x_1) ;  /* 0x00000a1000067945 */ /* 0x000fe20003800200 */
[----:B------:R-:W-:Y:S01]  /*00c0*/  IMAD.MOV.U32 R17, RZ, RZ, RZ ;  /* 0x000000ffff117224 */ /* 0x000fe200078e00ff */
[----:B------:R-:W-:-:S04]  /*00d0*/  ULOP3.LUT UR4, UR4, 0x7ffffff0, URZ, 0xc0, !UPT ;  /* 0x7ffffff004047892 */ /* 0x000fc8000f8ec0ff */
[----:B------:R-:W-:Y:S02]  /*00e0*/  UIADD3 UR8, UPT, UPT, -UR4, URZ, URZ ;  /* 0x000000ff04087290 */ /* 0x000fe4000fffe1ff */
[----:B------:R-:W-:-:S04]  /*00f0*/  IMAD.U32 R16, RZ, RZ, UR4 ;  /* 0x00000004ff107e24 */ /* 0x000fc8000f8e00ff */
[----:B------:R-:W-:Y:S01]  /*0100*/  MOV R2, UR8 ;  /* 0x0000000800027c02 */ /* 0x000fe20008000f00 */
[----:B-1----:R-:W-:-:S04]  /*0110*/  UIADD3 UR5, UP0, UPT, UR6, 0x20, URZ ;  /* 0x0000002006057890 */ /* 0x002fc8000ff1e0ff */
[----:B------:R-:W-:Y:S02]  /*0120*/  UIADD3.X UR6, UPT, UPT, URZ, UR7, URZ, UP0, !UPT ;  /* 0x00000007ff067290 */ /* 0x000fe400087fe4ff */
[----:B------:R-:W-:-:S04]  /*0130*/  IMAD.U32 R22, RZ, RZ, UR5 ;  /* 0x00000005ff167e24 */ /* 0x000fc8000f8e00ff */
[----:B------:R-:W-:-:S07]  /*0140*/  IMAD.U32 R23, RZ, RZ, UR6 ;  /* 0x00000006ff177e24 */ /* 0x000fce000f8e00ff */
.L_x_2:
[----:B------:R1:W5:Y:S01]  /*0150*/  LDG.E R4, desc[UR36][R22.64+-0x20] ;  /* 0xffffe02416047981 */ /* 0x000362000c1e1900 */
[----:B------:R-:W2:Y:S01]  /*0160*/  LDC R6, c[0x0][0x380] ;  /* 0x0000e000ff067b82 */ /* 0x000ea20000000800 */
[----:B------:R-:W3:Y:S01]  /*0170*/  LDCU UR4, c[0x0][0x3a0] ;  /* 0x00007400ff0477ac */ /* 0x000ee20008000800 */
[----:B------:R-:W-:Y:S01]  /*0180*/  VIADD R2, R2, 0x10 ;  /* 0x0000001002027836 */ /* 0x000fe20000000000 */
[----:B------:R-:W-:Y:S01]  /*0190*/  MOV R20, 0x200 ;  /* 0x0000020000147802 */ /* 0x000fe20000000f00 */
[----:B------:R-:W-:-:S03]  /*01a0*/  IMAD.MOV.U32 R21, RZ, RZ, 0x0 ;  /* 0x00000000ff157424 */ /* 0x000fc600078e00ff */
[----:B------:R-:W-:-:S04]  /*01b0*/  ISETP.NE.AND P0, PT, R2, RZ, PT ;  /* 0x000000ff0200720c */ /* 0x000fc80003f05270 */
[----:B------:R-:W-:Y:S02]  /*01c0*/  P2R R18, PR, RZ, 0x1 ;  /* 0x00000001ff127803 */ /* 0x000fe40000000000 */
[----:B---3--:R-:W-:Y:S01]  /*01d0*/  MOV R5, UR4 ;  /* 0x0000000400057c02 */ /* 0x008fe20008000f00 */
[----:B-12---:R-:W2:Y:S06]  /*01e0*/  LDC.64 R6, c[0x2][R6] ;  /* 0x0080000006067b82 */ /* 0x006eac0000000a00 */
[----:B0-2--5:R-:W-:Y:S05]  /*01f0*/  CALL.REL.NOINC R6 `(_Z3sumIiJfEEvPFfT_DpT0_EPS0_iPfS2_) ;  /* 0xfffffffc06807344 */ /* 0x025fea0003c3ffff */
[----:B------:R-:W-:Y:S02]  /*0200*/  FADD R17, R17, R4 ;  /* 0x0000000411117221 */ /* 0x000fe40000000000 */
[----:B------:R0:W5:Y:S01]  /*0210*/  LDG.E R4, desc[UR36][R22.64+-0x1c] ;  /* 0xffffe42416047981 */ /* 0x000162000c1e1900 */
[----:B------:R-:W1:Y:S01]  /*0220*/  LDC R0, c[0x0][0x380] ;  /* 0x0000e000ff007b82 */ /* 0x000e620000000800 */
[----:B------:R-:W2:Y:S01]  /*0230*/  LDCU UR4, c[0x0][0x3a0] ;  /* 0x00007400ff0477ac */ /* 0x000ea20008000800 */
[----:B------:R-:W-:Y:S01]  /*0240*/  MOV R20, 0x290 ;  /* 0x0000029000147802 */ /* 0x000fe20000000f00 */
[----:B------:R-:W-:Y:S02]  /*0250*/  IMAD.MOV.U32 R21, RZ, RZ, 0x0 ;  /* 0x00000000ff157424 */ /* 0x000fe400078e00ff */
[----:B--2---:R-:W-:-:S03]  /*0260*/  IMAD.U32 R5, RZ, RZ, UR4 ;  /* 0x00000004ff057e24 */ /* 0x004fc6000f8e00ff */
[----:B-1----:R0:W1:Y:S04]  /*0270*/  LDC.64 R6, c[0x2][R0] ;  /* 0x0080000000067b82 */ /* 0x0020680000000a00 */
[----:B01---5:R-:W-:Y:S05]  /*0280*/  CALL.REL.NOINC R6 `(_Z3sumIiJfEEvPFfT_DpT0_EPS0_iPfS2_) ;  /* 0xfffffffc065c7344 */ /* 0x023fea0003c3ffff */
[----:B------:R-:W-:Y:S02]  /*0290*/  FADD R17, R17, R4 ;  /* 0x0000000411117221 */ /* 0x000fe40000000000 */
[----:B------:R0:W5:Y:S01]  /*02a0*/  LDG.E R4, desc[UR36][R22.64+-0x18] ;  /* 0xffffe82416047981 */ /* 0x000162000c1e1900 */
[----:B------:R-:W1:Y:S01]  /*02b0*/  LDC R0, c[0x0][0x380] ;  /* 0x0000e000ff007b82 */ /* 0x000e620000000800 */
[----:B------:R-:W2:Y:S01]  /*02c0*/  LDCU UR4, c[0x0][0x3a0] ;  /* 0x00007400ff0477ac */ /* 0x000ea20008000800 */
[----:B------:R-:W-:Y:S01]  /*02d0*/  MOV R20, 0x320 ;  /* 0x0000032000147802 */ /* 0x000fe20000000f00 */
[----:B------:R-:W-:Y:S01]  /*02e0*/  IMAD.MOV.U32 R21, RZ, RZ, 0x0 ;  /* 0x00000000ff157424 */ /* 0x000fe200078e00ff */
[----:B--2---:R-:W-:-:S04]  /*02f0*/  MOV R5, UR4 ;  /* 0x0000000400057c02 */ /* 0x004fc80008000f00 */
[----:B-1----:R0:W1:Y:S03]  /*0300*/  LDC.64 R6, c[0x2][R0] ;  /* 0x0080000000067b82 */ /* 0x0020660000000a00 */
[----:B01---5:R-:W-:Y:S05]  /*0310*/  CALL.REL.NOINC R6 `(_Z3sumIiJfEEvPFfT_DpT0_EPS0_iPfS2_) ;  /* 0xfffffffc06387344 */ /* 0x023fea0003c3ffff */
        /* <DEDUP_REMOVED lines=117> */
[----:B------:R-:W-:Y:S01]  /*0a70*/  ISETP.NE.AND P6, PT, R18, RZ, PT ;  /* 0x000000ff1200720c */ /* 0x000fe20003fc5270 */
[----:B------:R-:W-:Y:S01]  /*0a80*/  FADD R17, R17, R4 ;  /* 0x0000000411117221 */ /* 0x000fe20000000000 */
[----:B------:R-:W-:-:S04]  /*0a90*/  IADD3 R22, P0, PT, R22, 0x40, RZ ;  /* 0x0000004016167810 */ /* 0x000fc80007f1e0ff */
[----:B------:R-:W-:-:S07]  /*0aa0*/  IADD3.X R23, PT, PT, RZ, R23, RZ, P0, !PT ;  /* 0x00000017ff177210 */ /* 0x000fce00007fe4ff */
[----:B------:R-:W-:Y:S05]  /*0ab0*/  @P6 BRA `(.L_x_2) ;  /* 0xfffffff400a46947 */ /* 0x000fea000383ffff */
[----:B------:R-:W-:Y:S05]  /*0ac0*/  BSYNC.RECONVERGENT B6 ;  /* 0x0000000000067941 */ /* 0x000fea0003800200 */
.L_x_1:
[----:B------:R-:W-:Y:S01]  /*0ad0*/  UISETP.NE.AND UP0, UPT, UR38, URZ, UPT ;  /* 0x000000ff2600728c */ /* 0x000fe2000bf05270 */
[----:B------:R-:W-:Y:S08]  /*0ae0*/  BSSY.RECONVERGENT B6, `(.L_x_0) ;  /* 0x0000093000067945 */ /* 0x000ff00003800200 */
[----:B------:R-:W-:Y:S05]  /*0af0*/  BRA.U !UP0, `(.L_x_3) ;  /* 0x0000000908447547 */ /* 0x000fea000b800000 */
[----:B------:R-:W1:Y:S01]  /*0b00*/  LDC R2, c[0x0][0x390] ;  /* 0x0000e400ff027b82 */ /* 0x000e620000000800 */
[----:B------:R-:W-:Y:S01]  /*0b10*/  UISETP.GE.U32.AND UP0, UPT, UR38, 0x8, UPT ;  /* 0x000000082600788c */ /* 0x000fe2000bf06070 */
[----:B-1----:R-:W-:-:S08]  /*0b20*/  LOP3.LUT R2, R2, 0x7, RZ, 0xc0, !PT ;  /* 0x0000000702027812 */ /* 0x002fd000078ec0ff */
[----:B------:R-:W-:Y:S05]  /*0b30*/  BRA.U !UP0, `(.L_x_4) ;  /* 0x00000005082c7547 */ /* 0x000fea000b800000 */
[----:B------:R-:W1:Y:S02]  /*0b40*/  LDC.64 R18, c[0x0][0x388] ;  /* 0x0000e200ff127b82 */ /* 0x000e640000000a00 */
[----:B-1----:R-:W-:-:S05]  /*0b50*/  IMAD.WIDE.U32 R18, R16, 0x4, R18 ;  /* 0x0000000410127825 */ /* 0x002fca00078e0012 */
[----:B------:R1:W5:Y:S01]  /*0b60*/  LDG.E R4, desc[UR36][R18.64] ;  /* 0x0000002412047981 */ /* 0x000362000c1e1900 */
[----:B------:R-:W2:Y:S01]  /*0b70*/  LDC R0, c[0x0][0x380] ;  /* 0x0000e000ff007b82 */ /* 0x000ea20000000800 */
[----:B------:R-:W3:Y:S01]  /*0b80*/  LDCU UR4, c[0x0][0x3a0] ;  /* 0x00007400ff0477ac */ /* 0x000ee20008000800 */
[----:B------:R-:W-:Y:S01]  /*0b90*/  MOV R20, 0xbe0 ;  /* 0x00000be000147802 */ /* 0x000fe20000000f00 */
[----:B------:R-:W-:Y:S02]  /*0ba0*/  IMAD.MOV.U32 R21, RZ, RZ, 0x0 ;  /* 0x00000000ff157424 */ /* 0x000fe400078e00ff */
[----:B---3--:R-:W-:-:S03]  /*0bb0*/  IMAD.U32 R5, RZ, RZ, UR4 ;  /* 0x00000004ff057e24 */ /* 0x008fc6000f8e00ff */
[----:B--2---:R1:W2:Y:S04]  /*0bc0*/  LDC.64 R6, c[0x2][R0] ;  /* 0x0080000000067b82 */ /* 0x0042a80000000a00 */
[----:B012--5:R-:W-:Y:S05]  /*0bd0*/  CALL.REL.NOINC R6 `(_Z3sumIiJfEEvPFfT_DpT0_EPS0_iPfS2_) ;  /* 0xfffffff406087344 */ /* 0x027fea0003c3ffff */
        /* <DEDUP_REMOVED lines=13> */
[----:B------:R-:W-:Y:S01]  /*0cb0*/  HFMA2 R21, -RZ, RZ, 0, 0 ;  /* 0x00000000ff157431 */ /* 0x000fe200000001ff */
[----:B------:R-:W-:Y:S01]  /*0cc0*/  MOV R20, 0xd00 ;  /* 0x00000d0000147802 */ /* 0x000fe20000000f00 */
[----:B--2---:R-:W-:-:S04]  /*0cd0*/  IMAD.U32 R5, RZ, RZ, UR4 ;  /* 0x00000004ff057e24 */ /* 0x004fc8000f8e00ff */
        /* <DEDUP_REMOVED lines=47> */
[----:B------:R-:W-:Y:S01]  /*0fd0*/  FADD R17, R17, R4 ;  /* 0x0000000411117221 */ /* 0x000fe20000000000 */
[----:B------:R-:W-:-:S07]  /*0fe0*/  VIADD R16, R16, 0x8 ;  /* 0x0000000810107836 */ /* 0x000fce0000000000 */
.L_x_4:
[----:B------:R-:W-:-:S13]  /*0ff0*/  ISETP.NE.AND P0, PT, R2, RZ, PT ;  /* 0x000000ff0200720c */ /* 0x000fda0003f05270 */
[----:B------:R-:W-:Y:S05]  /*1000*/  @!P0 BRA `(.L_x_3) ;  /* 0x0000000400008947 */ /* 0x000fea0003800000 */
[----:B------:R-:W1:Y:S01]  /*1010*/  LDC R0, c[0x0][0x390] ;  /* 0x0000e400ff007b82 */ /* 0x000e620000000800 */
[----:B------:R-:W-:Y:S02]  /*1020*/  ISETP.GE.U32.AND P0, PT, R2, 0x4, PT ;  /* 0x000000040200780c */ /* 0x000fe40003f06070 */
[----:B-1----:R-:W-:-:S11]  /*1030*/  LOP3.LUT R2, R0, 0x3, RZ, 0xc0, !PT ;  /* 0x0000000300027812 */ /* 0x002fd600078ec0ff */
[----:B------:R-:W-:Y:S05]  /*1040*/  @!P0 BRA `(.L_x_5) ;  /* 0x00000000009c8947 */ /* 0x000fea0003800000 */
[----:B------:R-:W1:Y:S02]  /*1050*/  LDC.64 R18, c[0x0][0x388] ;  /* 0x0000e200ff127b82 */ /* 0x000e640000000a00 */
[----:B-1----:R-:W-:-:S05]  /*1060*/  IMAD.WIDE.U32 R18, R16, 0x4, R18 ;  /* 0x0000000410127825 */ /* 0x002fca00078e0012 */
[----:B------:R1:W5:Y:S01]  /*1070*/  LDG.E R4, desc[UR36][R18.64] ;  /* 0x0000002412047981 */ /* 0x000362000c1e1900 */
[----:B------:R-:W2:Y:S01]  /*1080*/  LDC R0, c[0x0][0x380] ;  /* 0x0000e000ff007b82 */ /* 0x000ea20000000800 */
[----:B------:R-:W3:Y:S01]  /*1090*/  LDCU UR4, c[0x0][0x3a0] ;  /* 0x00007400ff0477ac */ /* 0x000ee20008000800 */
[----:B------:R-:W-:Y:S01]  /*10a0*/  MOV R20, 0x10f0 ;  /* 0x000010f000147802 */ /* 0x000fe20000000f00 */
[----:B------:R-:W-:Y:S01]  /*10b0*/  IMAD.MOV.U32 R21, RZ, RZ, 0x0 ;  /* 0x00000000ff157424 */ /* 0x000fe200078e00ff */
[----:B---3--:R-:W-:-:S04]  /*10c0*/  MOV R5, UR4 ;  /* 0x0000000400057c02 */ /* 0x008fc80008000f00 */
[----:B--2---:R1:W2:Y:S03]  /*10d0*/  LDC.64 R6, c[0x2][R0] ;  /* 0x0080000000067b82 */ /* 0x0042a60000000a00 */
[----:B012--5:R-:W-:Y:S05]  /*10e0*/  CALL.REL.NOINC R6 `(_Z3sumIiJfEEvPFfT_DpT0_EPS0_iPfS2_) ;  /* 0xffffffec06c47344 */ /* 0x027fea0003c3ffff */
        /* <DEDUP_REMOVED lines=29> */
.L_x_5:
[----:B------:R-:W-:-:S13]  /*12c0*/  ISETP.NE.AND P0, PT, R2, RZ, PT ;  /* 0x000000ff0200720c */ /* 0x000fda0003f05270 */
[----:B------:R-:W-:Y:S05]  /*12d0*/  @!P0 BRA `(.L_x_3) ;  /* 0x00000000004c8947 */ /* 0x000fea0003800000 */
[----:B------:R-:W1:Y:S01]  /*12e0*/  LDC.64 R18, c[0x0][0x388] ;  /* 0x0000e200ff127b82 */ /* 0x000e620000000a00 */
[----:B------:R-:W-:Y:S01]  /*12f0*/  IADD3 R2, PT, PT, -R2, RZ, RZ ;  /* 0x000000ff02027210 */ /* 0x000fe20007ffe1ff */
[----:B-1----:R-:W-:-:S07]  /*1300*/  IMAD.WIDE.U32 R18, R16, 0x4, R18 ;  /* 0x0000000410127825 */ /* 0x002fce00078e0012 */
.L_x_6:
[----:B------:R1:W5:Y:S01]  /*1310*/  LDG.E R4, desc[UR36][R18.64] ;  /* 0x0000002412047981 */ /* 0x000362000c1e1900 */
[----:B------:R-:W2:Y:S01]  /*1320*/  LDC R0, c[0x0][0x380] ;  /* 0x0000e000ff007b82 */ /* 0x000ea20000000800 */
[----:B------:R-:W3:Y:S01]  /*1330*/  LDCU UR4, c[0x0][0x3a0] ;  /* 0x00007400ff0477ac */ /* 0x000ee20008000800 */
[----:B------:R-:W-:Y:S02]  /*1340*/  VIADD R2, R2, 0x1 ;  /* 0x0000000102027836 */ /* 0x000fe40000000000 */
[----:B------:R-:W-:Y:S01]  /*1350*/  HFMA2 R21, -RZ, RZ, 0, 0 ;  /* 0x00000000ff157431 */ /* 0x000fe200000001ff */
[----:B------:R-:W-:Y:S02]  /*1360*/  MOV R20, 0x13c0 ;  /* 0x000013c000147802 */ /* 0x000fe40000000f00 */
[----:B------:R-:W-:Y:S01]  /*1370*/  ISETP.NE.AND P0, PT, R2, RZ, PT ;  /* 0x000000ff0200720c */ /* 0x000fe20003f05270 */
[----:B---3--:R-:W-:Y:S01]  /*1380*/  IMAD.U32 R5, RZ, RZ, UR4 ;  /* 0x00000004ff057e24 */ /* 0x008fe2000f8e00ff */
[----:B--2---:R2:W3:Y:S02]  /*1390*/  LDC.64 R6, c[0x2][R0] ;  /* 0x0080000000067b82 */ /* 0x0044e40000000a00 */
[----:B-12---:R-:W-:-:S09]  /*13a0*/  P2R R0, PR, RZ, 0x1 ;  /* 0x00000001ff007803 */ /* 0x006fd20000000000 */
[----:B0--3-5:R-:W-:Y:S05]  /*13b0*/  CALL.REL.NOINC R6 `(_Z3sumIiJfEEvPFfT_DpT0_EPS0_iPfS2_) ;  /* 0xffffffec06107344 */ /* 0x029fea0003c3ffff */
[----:B------:R-:W-:Y:S01]  /*13c0*/  ISETP.NE.AND P6, PT, R2, RZ, PT ;  /* 0x000000ff0200720c */ /* 0x000fe20003fc5270 */
[----:B------:R-:W-:Y:S01]  /*13d0*/  FADD R17, R17, R4 ;  /* 0x0000000411117221 */ /* 0x000fe20000000000 */
[----:B------:R-:W-:-:S05]  /*13e0*/  IADD3 R18, P0, PT, R18, 0x4, RZ ;  /* 0x0000000412127810 */ /* 0x000fca0007f1e0ff */
[----:B------:R-:W-:-:S06]  /*13f0*/  IMAD.X R19, RZ, RZ, R19, P0 ;  /* 0x000000ffff137224 */ /* 0x000fcc00000e0613 */
[----:B------:R-:W-:Y:S05]  /*1400*/  @P6 BRA `(.L_x_6) ;  /* 0xfffffffc00c06947 */ /* 0x000fea000383ffff */
.L_x_3:
[----:B------:R-:W-:Y:S05]  /*1410*/  BSYNC.RECONVERGENT B6 ;  /* 0x0000000000067941 */ /* 0x000fea0003800200 */
.L_x_0:
[----:B------:R-:W1:Y:S02]  /*1420*/  LDC.64 R2, c[0x0][0x398] ;  /* 0x0000e600ff027b82 */ /* 0x000e640000000a00 */
[----:B-1----:R-:W-:Y:S01]  /*1430*/  STG.E desc[UR36][R2.64], R17 ;  /* 0x0000001102007986 */ /* 0x002fe2000c101924 */
[----:B------:R-:W-:Y:S05]  /*1440*/  EXIT ;  /* 0x000000000000794d */ /* 0x000fea0003800000 */
        .type           $_Z3sumIiJfEEvPFfT_DpT0_EPS0_iPfS2_$_Z3divif,@function
        .size           $_Z3sumIiJfEEvPFfT_DpT0_EPS0_iPfS2_$_Z3divif,($__internal_0_$__cuda_sm3x_div_rn_noftz_f32_slowpath - $_Z3sumIiJfEEvPFfT_DpT0_EPS0_iPfS2_$_Z3divif)
$_Z3sumIiJfEEvPFfT_DpT0_EPS0_iPfS2_$_Z3divif:
[----:B------:R-:W-:-:S05]  /*1450*/  VIADD R1, R1, 0xfffffff0 ;  /* 0xfffffff001017836 */ /* 0x000fca0000000000 */
[----:B------:R-:W-:Y:S04]  /*1460*/  STL [R1+0x8], R21 ;  /* 0x0000081501007387 */ /* 0x000fe80000100800 */
[----:B------:R-:W-:Y:S04]  /*1470*/  STL [R1+0x4], R20 ;  /* 0x0000041401007387 */ /* 0x000fe80000100800 */
[----:B------:R0:W-:Y:S02]  /*1480*/  STL [R1], R2 ;  /* 0x0000000201007387 */ /* 0x0001e40000100800 */
[----:B0-----:R-:W0:Y:S05]  /*1490*/  BMOV.32.CLEAR R2, B6 ;  /* 0x0000000006027355 */ /* 0x001e2a0000100000 */
[----:B------:R-:W1:Y:S01]  /*14a0*/  MUFU.RCP R6, R5 ;  /* 0x0000000500067308 */ /* 0x000e620000001000 */
[----:B------:R-:W-:Y:S01]  /*14b0*/  I2FP.F32.S32 R0, R4 ;  /* 0x0000000400007245 */ /* 0x000fe20000201400 */
[----:B------:R-:W-:Y:S06]  /*14c0*/  BSSY.RECONVERGENT B6, `(.L_x_7) ;  /* 0x000000c000067945 */ /* 0x000fec0003800200 */
[----:B------:R-:W2:Y:S01]  /*14d0*/  FCHK P0, R0, R5 ;  /* 0x0000000500007302 */ /* 0x000ea20000000000 */
[----:B-1----:R-:W-:-:S04]  /*14e0*/  FFMA R3, R6, -R5, 1 ;  /* 0x3f80000006037423 */ /* 0x002fc80000000805 */
[----:B------:R-:W-:-:S04]  /*14f0*/  FFMA R3, R6, R3, R6 ;  /* 0x0000000306037223 */ /* 0x000fc80000000006 */
[----:B------:R-:W-:-:S04]  /*1500*/  FFMA R4, R0, R3, RZ ;  /* 0x0000000300047223 */ /* 0x000fc800000000ff */
[----:B------:R-:W-:-:S04]  /*1510*/  FFMA R6, R4, -R5, R0 ;  /* 0x8000000504067223 */ /* 0x000fc80000000000 */
[----:B------:R-:W-:Y:S01]  /*1520*/  FFMA R4, R3, R6, R4 ;  /* 0x0000000603047223 */ /* 0x000fe20000000004 */
[----:B0-2---:R-:W-:Y:S06]  /*1530*/  @!P0 BRA `(.L_x_8) ;  /* 0x0000000000108947 */ /* 0x005fec0003800000 */
[----:B------:R-:W-:Y:S01]  /*1540*/  MOV R4, R0 ;  /* 0x0000000000047202 */ /* 0x000fe20000000f00 */
[----:B------:R-:W-:Y:S01]  /*1550*/  IMAD.MOV.U32 R21, RZ, RZ, 0x0 ;  /* 0x00000000ff157424 */ /* 0x000fe200078e00ff */
[----:B------:R-:W-:-:S07]  /*1560*/  MOV R20, 0x1580 ;  /* 0x0000158000147802 */ /* 0x000fce0000000f00 */
[----:B------:R-:W-:Y:S05]  /*1570*/  CALL.REL.NOINC `($__internal_0_$__cuda_sm3x_div_rn_noftz_f32_slowpath) ;  /* 0x00000000001c7944 */ /* 0x000fea0003c00000 */
.L_x_8:
[----:B------:R-:W-:Y:S05]  /*1580*/  BSYNC.RECONVERGENT B6 ;  /* 0x0000000000067941 */ /* 0x000fea0003800200 */
.L_x_7:
[----:B------:R-:W2:Y:S01]  /*1590*/  LDL R20, [R1+0x4] ;  /* 0x0000040001147983 */ /* 0x000ea20000100800 */
[----:B------:R0:W-:Y:S05]  /*15a0*/  BMOV.32 B6, R2 ;  /* 0x0000000206007356 */ /* 0x0001ea0000000000 */
[----:B------:R-:W2:Y:S04]  /*15b0*/  LDL R21, [R1+0x8] ;  /* 0x0000080001157983 */ /* 0x000ea80000100800 */
[----:B0-----:R0:W2:Y:S02]  /*15c0*/  LDL R2, [R1] ;  /* 0x0000000001027983 */ /* 0x0010a40000100800 */
[----:B0-----:R-:W-:Y:S01]  /*15d0*/  VIADD R1, R1, 0x10 ;  /* 0x0000001001017836 */ /* 0x001fe20000000000 */
[----:B--2---:R-:W-:Y:S06]  /*15e0*/  RET.REL.NODEC R20 `(_Z3sumIiJfEEvPFfT_DpT0_EPS0_iPfS2_) ;  /* 0xffffffe814847950 */ /* 0x004fec0003c3ffff */
        .weak           $__internal_0_$__cuda_sm3x_div_rn_noftz_f32_slowpath
        .type           $__internal_0_$__cuda_sm3x_div_rn_noftz_f32_slowpath,@function
        .size           $__internal_0_$__cuda_sm3x_div_rn_noftz_f32_slowpath,(.L_x_36 - $__internal_0_$__cuda_sm3x_div_rn_noftz_f32_slowpath)
$__internal_0_$__cuda_sm3x_div_rn_noftz_f32_slowpath:
[----:B------:R-:W-:-:S05]  /*15f0*/  IADD3 R1, PT, PT, R1, -0x8, RZ ;  /* 0xfffffff801017810 */ /* 0x000fca0007ffe0ff */
[----:B------:R0:W-:Y:S02]  /*1600*/  STL [R1], R2 ;  /* 0x0000000201007387 */ /* 0x0001e40000100800 */
[----:B0-----:R-:W-:Y:S01]  /*1610*/  SHF.R.U32.HI R2, RZ, 0x17, R5 ;  /* 0x00000017ff027819 */ /* 0x001fe20000011605 */
[----:B------:R-:W-:Y:S01]  /*1620*/  BSSY.RECONVERGENT B0, `(.L_x_9) ;  /* 0x0000062000007945 */ /* 0x000fe20003800200 */
[----:B------:R-:W-:Y:S02]  /*1630*/  SHF.R.U32.HI R0, RZ, 0x17, R4 ;  /* 0x00000017ff007819 */ /* 0x000fe40000011604 */
[----:B------:R-:W-:Y:S02]  /*1640*/  LOP3.LUT R8, R2, 0xff, RZ, 0xc0, !PT ;  /* 0x000000ff02087812 */ /* 0x000fe400078ec0ff */
[----:B------:R-:W-:-:S03]  /*1650*/  LOP3.LUT R3, R0, 0xff, RZ, 0xc0, !PT ;  /* 0x000000ff00037812 */ /* 0x000fc600078ec0ff */
[----:B------:R-:W-:Y:S02]  /*1660*/  VIADD R6, R8, 0xffffffff ;  /* 0xffffffff08067836 */ /* 0x000fe40000000000 */
[----:B------:R-:W-:-:S03]  /*1670*/  VIADD R0, R3, 0xffffffff ;  /* 0xffffffff03007836 */ /* 0x000fc60000000000 */
[----:B------:R-:W-:-:S04]  /*1680*/  ISETP.GT.U32.AND P0, PT, R6, 0xfd, PT ;  /* 0x000000fd0600780c */ /* 0x000fc80003f04070 */
[----:B------:R-:W-:-:S13]  /*1690*/  ISETP.GT.U32.OR P0, PT, R0, 0xfd, P0 ;  /* 0x000000fd0000780c */ /* 0x000fda0000704470 */
[----:B------:R-:W-:Y:S01]  /*16a0*/  @!P0 MOV R2, RZ ;  /* 0x000000ff00028202 */ /* 0x000fe20000000f00 */
[----:B------:R-:W-:Y:S06]  /*16b0*/  @!P0 BRA `(.L_x_10) ;  /* 0x00000000005c8947 */ /* 0x000fec0003800000 */
[----:B------:R-:W-:Y:S02]  /*16c0*/  FSETP.GTU.FTZ.AND P0, PT, |R4|, +INF , PT ;  /* 0x7f8000000400780b */ /* 0x000fe40003f1c200 */
[----:B------:R-:W-:-:S04]  /*16d0*/  FSETP.GTU.FTZ.AND P1, PT, |R5|, +INF , PT ;  /* 0x7f8000000500780b */ /* 0x000fc80003f3c200 */
[----:B------:R-:W-:-:S13]  /*16e0*/  PLOP3.LUT P0, PT, P0, P1, PT, 0xf8, 0x8f ;  /* 0x00000000008f781c */ /* 0x000fda0000703f70 */
[----:B------:R-:W-:Y:S05]  /*16f0*/  @P0 BRA `(.L_x_11) ;  /* 0x00000004004c0947 */ /* 0x000fea0003800000 */
[----:B------:R-:W-:-:S13]  /*1700*/  LOP3.LUT P0, RZ, R5, 0x7fffffff, R4, 0xc8, !PT ;  /* 0x7fffffff05ff7812 */ /* 0x000fda000780c804 */
[----:B------:R-:W-:Y:S05]  /*1710*/  @!P0 BRA `(.L_x_12) ;  /* 0x00000004003c8947 */ /* 0x000fea0003800000 */
[C---:B------:R-:W-:Y:S02]  /*1720*/  FSETP.NEU.FTZ.AND P2, PT, |R4|.reuse, +INF , PT ;  /* 0x7f8000000400780b */ /* 0x040fe40003f5d200 */
[----:B------:R-:W-:Y:S02]  /*1730*/  FSETP.NEU.FTZ.AND P1, PT, |R5|, +INF , PT ;  /* 0x7f8000000500780b */ /* 0x000fe40003f3d200 */
[----:B------:R-:W-:-:S11]  /*1740*/  FSETP.NEU.FTZ.AND P0, PT, |R4|, +INF , PT ;  /* 0x7f8000000400780b */ /* 0x000fd60003f1d200 */
[----:B------:R-:W-:Y:S05]  /*1750*/  @!P1 BRA !P2, `(.L_x_12) ;  /* 0x00000004002c9947 */ /* 0x000fea0005000000 */
[----:B------:R-:W-:-:S04]  /*1760*/  LOP3.LUT P2, RZ, R4, 0x7fffffff, RZ, 0xc0, !PT ;  /* 0x7fffffff04ff7812 */ /* 0x000fc8000784c0ff */
[----:B------:R-:W-:-:S13]  /*1770*/  PLOP3.LUT P1, PT, P1, P2, PT, 0x2f, 0xf2 ;  /* 0x0000000000f2781c */ /* 0x000fda0000f24577 */
[----:B------:R-:W-:Y:S05]  /*1780*/  @P1 BRA `(.L_x_13) ;  /* 0x0000000400181947 */ /* 0x000fea0003800000 */
[----:B------:R-:W-:-:S04]  /*1790*/  LOP3.LUT P1, RZ, R5, 0x7fffffff, RZ, 0xc0, !PT ;  /* 0x7fffffff05ff7812 */ /* 0x000fc8000782c0ff */
[----:B------:R-:W-:-:S13]  /*17a0*/  PLOP3.LUT P0, PT, P0, P1, PT, 0x2f, 0xf2 ;  /* 0x0000000000f2781c */ /* 0x000fda0000702577 */
[----:B------:R-:W-:Y:S05]  /*17b0*/  @P0 BRA `(.L_x_14) ;  /* 0x0000000400000947 */ /* 0x000fea0003800000 */
[----:B------:R-:W-:Y:S02]  /*17c0*/  ISETP.GE.AND P0, PT, R0, RZ, PT ;  /* 0x000000ff0000720c */ /* 0x000fe40003f06270 */
[----:B------:R-:W-:-:S11]  /*17d0*/  ISETP.GE.AND P1, PT, R6, RZ, PT ;  /* 0x000000ff0600720c */ /* 0x000fd60003f26270 */
[----:B------:R-:W-:Y:S02]  /*17e0*/  @P0 IMAD.MOV.U32 R2, RZ, RZ, RZ ;  /* 0x000000ffff020224 */ /* 0x000fe400078e00ff */
[----:B------:R-:W-:Y:S01]  /*17f0*/  @!P0 FFMA R4, R4, 1.84467440737095516160e+19, RZ ;  /* 0x5f80000004048823 */ /* 0x000fe200000000ff */
[----:B------:R-:W-:Y:S02]  /*1800*/  @!P0 IMAD.MOV.U32 R2, RZ, RZ, -0x40 ;  /* 0xffffffc0ff028424 */ /* 0x000fe400078e00ff */
[----:B------:R-:W-:-:S03]  /*1810*/  @!P1 FFMA R5, R5, 1.84467440737095516160e+19, RZ ;  /* 0x5f80000005059823 */ /* 0x000fc600000000ff */
[----:B------:R-:W-:-:S07]  /*1820*/  @!P1 IADD3 R2, PT, PT, R2, 0x40, RZ ;  /* 0x0000004002029810 */ /* 0x000fce0007ffe0ff */
.L_x_10:
[----:B------:R-:W-:Y:S01]  /*1830*/  LEA R0, R8, 0xc0800000, 0x17 ;  /* 0xc080000008007811 */ /* 0x000fe200078eb8ff */
[----:B------:R-:W-:Y:S01]  /*1840*/  VIADD R3, R3, 0xffffff81 ;  /* 0xffffff8103037836 */ /* 0x000fe20000000000 */
[----:B------:R-:W-:Y:S03]  /*1850*/  BSSY.RECONVERGENT B1, `(.L_x_15) ;  /* 0x0000035000017945 */ /* 0x000fe60003800200 */
[----:B------:R-:W-:Y:S02]  /*1860*/  IMAD.IADD R5, R5, 0x1, -R0 ;  /* 0x0000000105057824 */ /* 0x000fe400078e0a00 */
[C---:B------:R-:W-:Y:S01]  /*1870*/  IMAD R0, R3.reuse, -0x800000, R4 ;  /* 0xff80000003007824 */ /* 0x040fe200078e0204 */
[----:B------:R-:W-:Y:S01]  /*1880*/  IADD3 R3, PT, PT, R3, 0x7f, -R8 ;  /* 0x0000007f03037810 */ /* 0x000fe20007ffe808 */
[----:B------:R-:W0:Y:S01]  /*1890*/  MUFU.RCP R6, R5 ;  /* 0x0000000500067308 */ /* 0x000e220000001000 */
[----:B------:R-:W-:-:S02]  /*18a0*/  FADD.FTZ R7, -R5, -RZ ;  /* 0x800000ff05077221 */ /* 0x000fc40000010100 */
[----:B------:R-:W-:Y:S02]  /*18b0*/  IADD3 R3, PT, PT, R3, R2, RZ ;  /* 0x0000000203037210 */ /* 0x000fe40007ffe0ff */
[----:B0-----:R-:W-:-:S04]  /*18c0*/  FFMA R9, R6, R7, 1 ;  /* 0x3f80000006097423 */ /* 0x001fc80000000007 */
[----:B------:R-:W-:-:S04]  /*18d0*/  FFMA R11, R6, R9, R6 ;  /* 0x00000009060b7223 */ /* 0x000fc80000000006 */
[----:B------:R-:W-:-:S04]  /*18e0*/  FFMA R4, R0, R11, RZ ;  /* 0x0000000b00047223 */ /* 0x000fc800000000ff */
[----:B------:R-:W-:-:S04]  /*18f0*/  FFMA R9, R7, R4, R0 ;  /* 0x0000000407097223 */ /* 0x000fc80000000000 */
[----:B------:R-:W-:-:S04]  /*1900*/  FFMA R6, R11, R9, R4 ;  /* 0x000000090b067223 */ /* 0x000fc80000000004 */
[----:B------:R-:W-:-:S04]  /*1910*/  FFMA R7, R7, R6, R0 ;  /* 0x0000000607077223 */ /* 0x000fc80000000000 */
[----:B------:R-:W-:-:S05]  /*1920*/  FFMA R4, R11, R7, R6 ;  /* 0x000000070b047223 */ /* 0x000fca0000000006 */
[----:B------:R-:W-:-:S04]  /*1930*/  SHF.R.U32.HI R0, RZ, 0x17, R4 ;  /* 0x00000017ff007819 */ /* 0x000fc80000011604 */
[----:B------:R-:W-:-:S05]  /*1940*/  LOP3.LUT R0, R0, 0xff, RZ, 0xc0, !PT ;  /* 0x000000ff00007812 */ /* 0x000fca00078ec0ff */
[----:B------:R-:W-:-:S04]  /*1950*/  IMAD.IADD R8, R0, 0x1, R3 ;  /* 0x0000000100087824 */ /* 0x000fc800078e0203 */
[----:B------:R-:W-:-:S05]  /*1960*/  VIADD R0, R8, 0xffffffff ;  /* 0xffffffff08007836 */ /* 0x000fca0000000000 */
[----:B------:R-:W-:-:S13]  /*1970*/  ISETP.GE.U32.AND P0, PT, R0, 0xfe, PT ;  /* 0x000000fe0000780c */ /* 0x000fda0003f06070 */
[----:B------:R-:W-:Y:S05]  /*1980*/  @!P0 BRA `(.L_x_16) ;  /* 0x0000000000808947 */ /* 0x000fea0003800000 */
[----:B------:R-:W-:-:S13]  /*1990*/  ISETP.GT.AND P0, PT, R8, 0xfe, PT ;  /* 0x000000fe0800780c */ /* 0x000fda0003f04270 */
[----:B------:R-:W-:Y:S05]  /*19a0*/  @P0 BRA `(.L_x_17) ;  /* 0x00000000006c0947 */ /* 0x000fea0003800000 */
[----:B------:R-:W-:-:S13]  /*19b0*/  ISETP.GE.AND P0, PT, R8, 0x1, PT ;  /* 0x000000010800780c */ /* 0x000fda0003f06270 */
[----:B------:R-:W-:Y:S05]  /*19c0*/  @P0 BRA `(.L_x_18) ;  /* 0x0000000000740947 */ /* 0x000fea0003800000 */
[----:B------:R-:W-:Y:S02]  /*19d0*/  ISETP.GE.AND P0, PT, R8, -0x18, PT ;  /* 0xffffffe80800780c */ /* 0x000fe40003f06270 */
[----:B------:R-:W-:-:S11]  /*19e0*/  LOP3.LUT R4, R4, 0x80000000, RZ, 0xc0, !PT ;  /* 0x8000000004047812 */ /* 0x000fd600078ec0ff */
[----:B------:R-:W-:Y:S05]  /*19f0*/  @!P0 BRA `(.L_x_18) ;  /* 0x0000000000688947 */ /* 0x000fea0003800000 */
[CCC-:B------:R-:W-:Y:S01]  /*1a00*/  FFMA.RZ R0, R11.reuse, R7.reuse, R6.reuse ;  /* 0x000000070b007223 */ /* 0x1c0fe2000000c006 */
[C---:B------:R-:W-:Y:S01]  /*1a10*/  IADD3 R5, PT, PT, R8.reuse, 0x20, RZ ;  /* 0x0000002008057810 */ /* 0x040fe20007ffe0ff */
[CCC-:B------:R-:W-:Y:S01]  /*1a20*/  FFMA.RM R3, R11.reuse, R7.reuse, R6.reuse ;  /* 0x000000070b037223 */ /* 0x1c0fe20000004006 */
[----:B------:R-:W-:Y:S02]  /*1a30*/  ISETP.NE.AND P2, PT, R8, RZ, PT ;  /* 0x000000ff0800720c */ /* 0x000fe40003f45270 */
[----:B------:R-:W-:Y:S01]  /*1a40*/  LOP3.LUT R2, R0, 0x7fffff, RZ, 0xc0, !PT ;  /* 0x007fffff00027812 */ /* 0x000fe200078ec0ff */
[----:B------:R-:W-:Y:S01]  /*1a50*/  FFMA.RP R0, R11, R7, R6 ;  /* 0x000000070b007223 */ /* 0x000fe20000008006 */
[----:B------:R-:W-:Y:S01]  /*1a60*/  IMAD.MOV R6, RZ, RZ, -R8 ;  /* 0x000000ffff067224 */ /* 0x000fe200078e0a08 */
[----:B------:R-:W-:Y:S02]  /*1a70*/  ISETP.NE.AND P1, PT, R8, RZ, PT ;  /* 0x000000ff0800720c */ /* 0x000fe40003f25270 */
[----:B------:R-:W-:-:S02]  /*1a80*/  LOP3.LUT R2, R2, 0x800000, RZ, 0xfc, !PT ;  /* 0x0080000002027812 */ /* 0x000fc400078efcff */
[----:B------:R-:W-:Y:S02]  /*1a90*/  FSETP.NEU.FTZ.AND P0, PT, R0, R3, PT ;  /* 0x000000030000720b */ /* 0x000fe40003f1d000 */
[----:B------:R-:W-:Y:S02]  /*1aa0*/  SHF.L.U32 R5, R2, R5, RZ ;  /* 0x0000000502057219 */ /* 0x000fe400000006ff */
[----:B------:R-:W-:Y:S02]  /*1ab0*/  SEL R3, R6, RZ, P2 ;  /* 0x000000ff06037207 */ /* 0x000fe40001000000 */
[----:B------:R-:W-:Y:S02]  /*1ac0*/  ISETP.NE.AND P1, PT, R5, RZ, P1 ;  /* 0x000000ff0500720c */ /* 0x000fe40000f25270 */
[----:B------:R-:W-:Y:S02]  /*1ad0*/  SHF.R.U32.HI R3, RZ, R3, R2 ;  /* 0x00000003ff037219 */ /* 0x000fe40000011602 */
[----:B------:R-:W-:-:S02]  /*1ae0*/  PLOP3.LUT P0, PT, P0, P1, PT, 0xf8, 0x8f ;  /* 0x00000000008f781c */ /* 0x000fc40000703f70 */
[----:B------:R-:W-:Y:S02]  /*1af0*/  SHF.R.U32.HI R5, RZ, 0x1, R3 ;  /* 0x00000001ff057819 */ /* 0x000fe40000011603 */
[----:B------:R-:W-:-:S04]  /*1b00*/  SEL R0, RZ, 0x1, !P0 ;  /* 0x00000001ff007807 */ /* 0x000fc80004000000 */
[----:B------:R-:W-:-:S04]  /*1b10*/  LOP3.LUT R0, R0, 0x1, R5, 0xf8, !PT ;  /* 0x0000000100007812 */ /* 0x000fc800078ef805 */
[----:B------:R-:W-:-:S05]  /*1b20*/  LOP3.LUT R0, R0, R3, RZ, 0xc0, !PT ;  /* 0x0000000300007212 */ /* 0x000fca00078ec0ff */
[----:B------:R-:W-:-:S05]  /*1b30*/  IMAD.IADD R5, R5, 0x1, R0 ;  /* 0x0000000105057824 */ /* 0x000fca00078e0200 */
[----:B------:R-:W-:Y:S01]  /*1b40*/  LOP3.LUT R4, R5, R4, RZ, 0xfc, !PT ;  /* 0x0000000405047212 */ /* 0x000fe200078efcff */
[----:B------:R-:W-:Y:S06]  /*1b50*/  BRA `(.L_x_18) ;  /* 0x0000000000107947 */ /* 0x000fec0003800000 */
.L_x_17:
[----:B------:R-:W-:-:S04]  /*1b60*/  LOP3.LUT R4, R4, 0x80000000, RZ, 0xc0, !PT ;  /* 0x8000000004047812 */ /* 0x000fc800078ec0ff */
[----:B------:R-:W-:Y:S01]  /*1b70*/  LOP3.LUT R4, R4, 0x7f800000, RZ, 0xfc, !PT ;  /* 0x7f80000004047812 */ /* 0x000fe200078efcff */
[----:B------:R-:W-:Y:S06]  /*1b80*/  BRA `(.L_x_18) ;  /* 0x0000000000047947 */ /* 0x000fec0003800000 */
.L_x_16:
[----:B------:R-:W-:-:S07]  /*1b90*/  LEA R4, R3, R4, 0x17 ;  /* 0x0000000403047211 */ /* 0x000fce00078eb8ff */
.L_x_18:
[----:B------:R-:W-:Y:S05]  /*1ba0*/  BSYNC.RECONVERGENT B1 ;  /* 0x0000000000017941 */ /* 0x000fea0003800200 */
.L_x_15:
[----:B------:R-:W-:Y:S05]  /*1bb0*/  BRA `(.L_x_19) ;  /* 0x0000000000207947 */ /* 0x000fea0003800000 */
.L_x_14:
[----:B------:R-:W-:-:S04]  /*1bc0*/  LOP3.LUT R4, R5, 0x80000000, R4, 0x48, !PT ;  /* 0x8000000005047812 */ /* 0x000fc800078e4804 */
[----:B------:R-:W-:Y:S01]  /*1bd0*/  LOP3.LUT R4, R4, 0x7f800000, RZ, 0xfc, !PT ;  /* 0x7f80000004047812 */ /* 0x000fe200078efcff */
[----:B------:R-:W-:Y:S06]  /*1be0*/  BRA `(.L_x_19) ;  /* 0x0000000000147947 */ /* 0x000fec0003800000 */
.L_x_13:
[----:B------:R-:W-:Y:S01]  /*1bf0*/  LOP3.LUT R4, R5, 0x80000000, R4, 0x48, !PT ;  /* 0x8000000005047812 */ /* 0x000fe200078e4804 */
[----:B------:R-:W-:Y:S06]  /*1c00*/  BRA `(.L_x_19) ;  /* 0x00000000000c7947 */ /* 0x000fec0003800000 */
.L_x_12:
[----:B------:R-:W0:Y:S01]  /*1c10*/  MUFU.RSQ R4, -QNAN ;  /* 0xffc0000000047908 */ /* 0x000e220000001400 */
[----:B------:R-:W-:Y:S05]  /*1c20*/  BRA `(.L_x_19) ;  /* 0x0000000000047947 */ /* 0x000fea0003800000 */
.L_x_11:
[----:B------:R-:W-:-:S07]  /*1c30*/  FADD.FTZ R4, R4, R5 ;  /* 0x0000000504047221 */ /* 0x000fce0000010000 */
.L_x_19:
[----:B------:R-:W-:Y:S05]  /*1c40*/  BSYNC.RECONVERGENT B0 ;  /* 0x0000000000007941 */ /* 0x000fea0003800200 */
.L_x_9:
[----:B------:R1:W0:Y:S02]  /*1c50*/  LDL R2, [R1] ;  /* 0x0000000001027983 */ /* 0x0002240000100800 */
[----:B-1----:R-:W-:Y:S01]  /*1c60*/  VIADD R1, R1, 0x8 ;  /* 0x0000000801017836 */ /* 0x002fe20000000000 */
[----:B0-----:R-:W-:Y:S06]  /*1c70*/  RET.REL.NODEC R20 `(_Z3sumIiJfEEvPFfT_DpT0_EPS0_iPfS2_) ;  /* 0xffffffe014e07950 */ /* 0x001fec0003c3ffff */
.L_x_20:
[----:B------:R-:W-:-:S00]  /*1c80*/  BRA `(.L_x_20) ;  /* 0xfffffffc00fc7947 */ /* 0x000fc0000383ffff */
[----:B------:R-:W-:-:S00]  /*1c90*/  NOP ;  /* 0x0000000000007918 */ /* 0x000fc00000000000 */
        /* <DEDUP_REMOVED lines=14> */
.L_x_36:


//--------------------- .text._Z12setup_kernelIJifEEvPPFfDpT_E --------------------------
	.section	.text._Z12setup_kernelIJifEEvPPFfDpT_E,"ax",@progbits
	.align	128
        .global         _Z12setup_kernelIJifEEvPPFfDpT_E
        .type           _Z12setup_kernelIJifEEvPPFfDpT_E,@function
        .size           _Z12setup_kernelIJifEEvPPFfDpT_E,(.L_x_38 - _Z12setup_kernelIJifEEvPPFfDpT_E)
        .other          _Z12setup_kernelIJifEEvPPFfDpT_E,@"STO_CUDA_ENTRY STV_DEFAULT"
_Z12setup_kernelIJifEEvPPFfDpT_E:
.text._Z12setup_kernelIJifEEvPPFfDpT_E:
[----:B------:R-:W-:Y:S08]  /*0000*/  LDC R1, c[0x0][0x37c] ;  /* 0x0000df00ff017b82 */ /* 0x000ff00000000800 */
[----:B------:R-:W0:Y:S01]  /*0010*/  LDC.64 R2, c[0x0][0x380] ;  /* 0x0000e000ff027b82 */ /* 0x000e220000000a00 */
[----:B------:R-:W0:Y:S01]  /*0020*/  LDCU.64 UR4, c[0x0][0x358] ;  /* 0x00006b00ff0477ac */ /* 0x000e220008000a00 */
[----:B------:R-:W-:-:S02]  /*0030*/  IMAD.MOV.U32 R4, RZ, RZ, 0x8 ;  /* 0x00000008ff047424 */ /* 0x000fc400078e00ff */
[----:B------:R-:W-:-:S05]  /*0040*/  IMAD.MOV.U32 R5, RZ, RZ, 0x0 ;  /* 0x00000000ff057424 */ /* 0x000fca00078e00ff */
[----:B0-----:R-:W-:Y:S01]  /*0050*/  STG.E.64 desc[UR4][R2.64], R4 ;  /* 0x0000000402007986 */ /* 0x001fe2000c101b04 */
[----:B------:R-:W-:Y:S05]  /*0060*/  EXIT ;  /* 0x000000000000794d */ /* 0x000fea0003800000 */
        .type           $_Z12setup_kernelIJifEEvPPFfDpT_E$_Z3divif,@function
        .size           $_Z12setup_kernelIJifEEvPPFfDpT_E$_Z3divif,($__internal_1_$__cuda_sm3x_div_rn_noftz_f32_slowpath - $_Z12setup_kernelIJifEEvPPFfDpT_E$_Z3divif)
$_Z12setup_kernelIJifEEvPPFfDpT_E$_Z3divif:
        /* <DEDUP_REMOVED lines=15> */
[----:B------:R-:W-:Y:S01]  /*0160*/  IMAD.MOV.U32 R4, RZ, RZ, R0 ;  /* 0x000000ffff047224 */ /* 0x000fe200078e0000 */
[----:B------:R-:W-:Y:S01]  /*0170*/  MOV R20, 0x1a0 ;  /* 0x000001a000147802 */ /* 0x000fe20000000f00 */
[----:B------:R-:W-:-:S07]  /*0180*/  IMAD.MOV.U32 R21, RZ, RZ, 0x0 ;  /* 0x00000000ff157424 */ /* 0x000fce00078e00ff */
[----:B------:R-:W-:Y:S05]  /*0190*/  CALL.REL.NOINC `($__internal_1_$__cuda_sm3x_div_rn_noftz_f32_slowpath) ;  /* 0x00000000001c7944 */ /* 0x000fea0003c00000 */
.L_x_22:
[----:B------:R-:W-:Y:S05]  /*01a0*/  BSYNC.RECONVERGENT B6 ;  /* 0x0000000000067941 */ /* 0x000fea0003800200 */
.L_x_21:
[----:B------:R-:W2:Y:S01]  /*01b0*/  LDL R20, [R1+0x4] ;  /* 0x0000040001147983 */ /* 0x000ea20000100800 */
[----:B------:R0:W-:Y:S05]  /*01c0*/  BMOV.32 B6, R2 ;  /* 0x0000000206007356 */ /* 0x0001ea0000000000 */
[----:B------:R-:W2:Y:S04]  /*01d0*/  LDL R21, [R1+0x8] ;  /* 0x0000080001157983 */ /* 0x000ea80000100800 */
[----:B0-----:R0:W2:Y:S02]  /*01e0*/  LDL R2, [R1] ;  /* 0x0000000001027983 */ /* 0x0010a40000100800 */
[----:B0-----:R-:W-:Y:S01]  /*01f0*/  VIADD R1, R1, 0x10 ;  /* 0x0000001001017836 */ /* 0x001fe20000000000 */
[----:B--2---:R-:W-:Y:S06]  /*0200*/  RET.REL.NODEC R20 `(_Z12setup_kernelIJifEEvPPFfDpT_E) ;  /* 0xfffffffc147c7950 */ /* 0x004fec0003c3ffff */
        .weak           $__internal_1_$__cuda_sm3x_div_rn_noftz_f32_slowpath
        .type           $__internal_1_$__cuda_sm3x_div_rn_noftz_f32_slowpath,@function
        .size           $__internal_1_$__cuda_sm3x_div_rn_noftz_f32_slowpath,(.L_x_38 - $__internal_1_$__cuda_sm3x_div_rn_noftz_f32_slowpath)
$__internal_1_$__cuda_sm3x_div_rn_noftz_f32_slowpath:
[----:B------:R-:W-:-:S05]  /*0210*/  VIADD R1, R1, 0xfffffff8 ;  /* 0xfffffff801017836 */ /* 0x000fca0000000000 */
        /* <DEDUP_REMOVED lines=10> */
[----:B------:R-:W-:Y:S01]  /*02c0*/  @!P0 IMAD.MOV.U32 R2, RZ, RZ, RZ ;  /* 0x000000ffff028224 */ /* 0x000fe200078e00ff */
        /* <DEDUP_REMOVED lines=22> */
[----:B------:R-:W-:Y:S02]  /*0430*/  @!P1 FFMA R5, R5, 1.84467440737095516160e+19, RZ ;  /* 0x5f80000005059823 */ /* 0x000fe400000000ff */
[----:B------:R-:W-:-:S07]  /*0440*/  @!P1 VIADD R2, R2, 0x40 ;  /* 0x0000004002029836 */ /* 0x000fce0000000000 */
.L_x_24:
[----:B------:R-:W-:Y:S01]  /*0450*/  LEA R0, R8, 0xc0800000, 0x17 ;  /* 0xc080000008007811 */ /* 0x000fe200078eb8ff */
[----:B------:R-:W-:Y:S01]  /*0460*/  VIADD R3, R3, 0xffffff81 ;  /* 0xffffff8103037836 */ /* 0x000fe20000000000 */
[----:B------:R-:W-:Y:S03]  /*0470*/  BSSY.RECONVERGENT B1, `(.L_x_29) ;  /* 0x0000035000017945 */ /* 0x000fe60003800200 */
[----:B------:R-:W-:Y:S02]  /*0480*/  IMAD.IADD R5, R5, 0x1, -R0 ;  /* 0x0000000105057824 */ /* 0x000fe400078e0a00 */
[C---:B------:R-:W-:Y:S01]  /*0490*/  IMAD R0, R3.reuse, -0x800000, R4 ;  /* 0xff80000003007824 */ /* 0x040fe200078e0204 */
[----:B------:R-:W-:Y:S01]  /*04a0*/  IADD3 R3, PT, PT, R3, 0x7f, -R8 ;  /* 0x0000007f03037810 */ /* 0x000fe20007ffe808 */
[----:B------:R-:W0:Y:S01]  /*04b0*/  MUFU.RCP R6, R5 ;  /* 0x0000000500067308 */ /* 0x000e220000001000 */
[----:B------:R-:W-:-:S03]  /*04c0*/  FADD.FTZ R7, -R5, -RZ ;  /* 0x800000ff05077221 */ /* 0x000fc60000010100 */
[----:B------:R-:W-:Y:S02]  /*04d0*/  IMAD.IADD R3, R3, 0x1, R2 ;  /* 0x0000000103037824 */ /* 0x000fe400078e0202 */
        /* <DEDUP_REMOVED lines=21> */
[C---:B------:R-:W-:Y:S02]  /*0630*/  VIADD R5, R8.reuse, 0x20 ;  /* 0x0000002008057836 */ /* 0x040fe40000000000 */
        /* <DEDUP_REMOVED lines=20> */
.L_x_31:
[----:B------:R-:W-:-:S04]  /*0780*/  LOP3.LUT R4, R4, 0x80000000, RZ, 0xc0, !PT ;  /* 0x8000000004047812 */ /* 0x000fc800078ec0ff */
[----:B------:R-:W-:Y:S01]  /*0790*/  LOP3.LUT R4, R4, 0x7f800000, RZ, 0xfc, !PT ;  /* 0x7f80000004047812 */ /* 0x000fe200078efcff */
[----:B------:R-:W-:Y:S06]  /*07a0*/  BRA `(.L_x_32) ;  /* 0x0000000000047947 */ /* 0x000fec0003800000 */
.L_x_30:
[----:B------:R-:W-:-:S07]  /*07b0*/  IMAD R4, R3, 0x800000, R4 ;  /* 0x0080000003047824 */ /* 0x000fce00078e0204 */
.L_x_32:
[----:B------:R-:W-:Y:S05]  /*07c0*/  BSYNC.RECONVERGENT B1 ;  /* 0x0000000000017941 */ /* 0x000fea0003800200 */
.L_x_29:
[----:B------:R-:W-:Y:S05]  /*07d0*/  BRA `(.L_x_33) ;  /* 0x0000000000207947 */ /* 0x000fea0003800000 */
.L_x_28:
[----:B------:R-:W-:-:S04]  /*07e0*/  LOP3.LUT R4, R5, 0x80000000, R4, 0x48, !PT ;  /* 0x8000000005047812 */ /* 0x000fc800078e4804 */
[----:B------:R-:W-:Y:S01]  /*07f0*/  LOP3.LUT R4, R4, 0x7f800000, RZ, 0xfc, !PT ;  /* 0x7f80000004047812 */ /* 0x000fe200078efcff */
[----:B------:R-:W-:Y:S06]  /*0800*/  BRA `(.L_x_33) ;  /* 0x0000000000147947 */ /* 0x000fec0003800000 */
.L_x_27:
[----:B------:R-:W-:Y:S01]  /*0810*/  LOP3.LUT R4, R5, 0x80000000, R4, 0x48, !PT ;  /* 0x8000000005047812 */ /* 0x000fe200078e4804 */
[----:B------:R-:W-:Y:S06]  /*0820*/  BRA `(.L_x_33) ;  /* 0x00000000000c7947 */ /* 0x000fec0003800000 */
.L_x_26:
[----:B------:R-:W0:Y:S01]  /*0830*/  MUFU.RSQ R4, -QNAN ;  /* 0xffc0000000047908 */ /* 0x000e220000001400 */
[----:B------:R-:W-:Y:S05]  /*0840*/  BRA `(.L_x_33) ;  /* 0x0000000000047947 */ /* 0x000fea0003800000 */
.L_x_25:
[----:B------:R-:W-:-:S07]  /*0850*/  FADD.FTZ R4, R4, R5 ;  /* 0x0000000504047221 */ /* 0x000fce0000010000 */
.L_x_33:
[----:B------:R-:W-:Y:S05]  /*0860*/  BSYNC.RECONVERGENT B0 ;  /* 0x0000000000007941 */ /* 0x000fea0003800200 */
.L_x_23:
[----:B------:R1:W0:Y:S02]  /*0870*/  LDL R2, [R1] ;  /* 0x0000000001027983 */ /* 0x0002240000100800 */
[----:B-1----:R-:W-:Y:S01]  /*0880*/  VIADD R1, R1, 0x8 ;  /* 0x0000000801017836 */ /* 0x002fe20000000000 */
[----:B0-----:R-:W-:Y:S06]  /*0890*/  RET.REL.NODEC R20 `(_Z12setup_kernelIJifEEvPPFfDpT_E) ;  /* 0xfffffff414d87950 */ /* 0x001fec0003c3ffff */
.L_x_34:
        /* <DEDUP_REMOVED lines=14> */
.L_x_38:


//--------------------- .nv.shared.reserved.0     --------------------------
	.section	.nv.shared.reserved.0,"aw",@nobits
	.weak		__nv_reservedSMEM_offset_0_alias
	.size		__nv_reservedSMEM_offset_0_alias, 0, 64
	.other		__nv_reservedSMEM_offset_0_alias,@"STO_CUDA_RESERVED_SHARED STV_DEFAULT"
__nv_reservedSMEM_offset_0_alias:
	.zero		0
	.zero		64


//--------------------- .nv.constant0._Z3sumIiJfEEvPFfT_DpT0_EPS0_iPfS2_ --------------------------
	.section	.nv.constant0._Z3sumIiJfEEvPFfT_DpT0_EPS0_iPfS2_,"a",@progbits
	.sectionflags	@""
	.align	4
.nv.constant0._Z3sumIiJfEEvPFfT_DpT0_EPS0_iPfS2_:
	.zero		932


//--------------------- .nv.constant0._Z12setup_kernelIJifEEvPPFfDpT_E --------------------------
	.section	.nv.constant0._Z12setup_kernelIJifEEvPPFfDpT_E,"a",@progbits
	.sectionflags	@""
	.align	4
.nv.constant0._Z12setup_kernelIJifEEvPPFfDpT_E:
	.zero		904


//--------------------- SYMBOLS --------------------------

	.type		.nv.reservedSmem.offset0,@object
	.size		.nv.reservedSmem.offset0,0x4
